//
// Generated by NVIDIA NVVM Compiler
//
// Compiler Build ID: CL-36424714
// Cuda compilation tools, release 13.0, V13.0.88
// Based on NVVM 20.0.0
//

.version 9.0
.target sm_100
.address_size 64

	// .globl	_Z15testStackKernelPiiS_i
// _ZZ15testStackKernelPiiS_iE5stack has been demoted
// _ZZ15testQueueKernelPiiS_iE5queue has been demoted

.visible .entry _Z15testStackKernelPiiS_i(
	.param .u64 .ptr .align 1 _Z15testStackKernelPiiS_i_param_0,
	.param .u32 _Z15testStackKernelPiiS_i_param_1,
	.param .u64 .ptr .align 1 _Z15testStackKernelPiiS_i_param_2,
	.param .u32 _Z15testStackKernelPiiS_i_param_3
)
{
	.reg .pred 	%p<50>;
	.reg .b32 	%r<200>;
	.reg .b64 	%rd<89>;
	// demoted variable
	.shared .align 8 .b8 _ZZ15testStackKernelPiiS_iE5stack[16];
	ld.param.u64 	%rd7, [_Z15testStackKernelPiiS_i_param_0];
	ld.param.u32 	%r122, [_Z15testStackKernelPiiS_i_param_1];
	ld.param.u64 	%rd8, [_Z15testStackKernelPiiS_i_param_2];
	ld.param.u32 	%r123, [_Z15testStackKernelPiiS_i_param_3];
	cvta.to.global.u64 	%rd1, %rd8;
	mov.u32 	%r124, %ctaid.x;
	mov.u32 	%r125, %ntid.x;
	mov.u32 	%r126, %tid.x;
	mad.lo.s32 	%r1, %r124, %r125, %r126;
	setp.ne.s32 	%p1, %r126, 0;
	@%p1 bra 	$L__BB0_2;
	st.shared.u64 	[_ZZ15testStackKernelPiiS_iE5stack], %rd7;
	mov.b32 	%r127, -1;
	st.shared.v2.u32 	[_ZZ15testStackKernelPiiS_iE5stack+8], {%r127, %r122};
$L__BB0_2:
	bar.sync 	0;
	setp.lt.s32 	%p2, %r123, 1;
	@%p2 bra 	$L__BB0_43;
	mul.lo.s32 	%r2, %r1, 1000;
	and.b32  	%r3, %r123, 7;
	setp.lt.u32 	%p3, %r123, 8;
	mov.b32 	%r177, 0;
	@%p3 bra 	$L__BB0_22;
	and.b32  	%r177, %r123, 2147483640;
	ld.shared.u32 	%r165, [_ZZ15testStackKernelPiiS_iE5stack+12];
	neg.s32 	%r163, %r177;
	add.s32 	%r162, %r2, 3;
$L__BB0_5:
	.pragma "nounroll";
	atom.shared.add.u32 	%r11, [_ZZ15testStackKernelPiiS_iE5stack+8], 1;
	setp.ge.s32 	%p4, %r11, %r165;
	@%p4 bra 	$L__BB0_7;
	ld.shared.u64 	%rd9, [_ZZ15testStackKernelPiiS_iE5stack];
	mul.wide.s32 	%rd10, %r11, 4;
	add.s64 	%rd11, %rd9, %rd10;
	add.s32 	%r129, %r162, -3;
	st.u32 	[%rd11], %r129;
	ld.shared.u32 	%r165, [_ZZ15testStackKernelPiiS_iE5stack+12];
$L__BB0_7:
	atom.shared.add.u32 	%r14, [_ZZ15testStackKernelPiiS_iE5stack+8], 1;
	setp.ge.s32 	%p5, %r14, %r165;
	@%p5 bra 	$L__BB0_9;
	add.s32 	%r130, %r162, -2;
	ld.shared.u64 	%rd12, [_ZZ15testStackKernelPiiS_iE5stack];
	mul.wide.s32 	%rd13, %r14, 4;
	add.s64 	%rd14, %rd12, %rd13;
	st.u32 	[%rd14], %r130;
	ld.shared.u32 	%r165, [_ZZ15testStackKernelPiiS_iE5stack+12];
$L__BB0_9:
	atom.shared.add.u32 	%r17, [_ZZ15testStackKernelPiiS_iE5stack+8], 1;
	setp.ge.s32 	%p6, %r17, %r165;
	@%p6 bra 	$L__BB0_11;
	add.s32 	%r131, %r162, -1;
	ld.shared.u64 	%rd15, [_ZZ15testStackKernelPiiS_iE5stack];
	mul.wide.s32 	%rd16, %r17, 4;
	add.s64 	%rd17, %rd15, %rd16;
	st.u32 	[%rd17], %r131;
	ld.shared.u32 	%r165, [_ZZ15testStackKernelPiiS_iE5stack+12];
$L__BB0_11:
	atom.shared.add.u32 	%r20, [_ZZ15testStackKernelPiiS_iE5stack+8], 1;
	setp.ge.s32 	%p7, %r20, %r165;
	@%p7 bra 	$L__BB0_13;
	ld.shared.u64 	%rd18, [_ZZ15testStackKernelPiiS_iE5stack];
	mul.wide.s32 	%rd19, %r20, 4;
	add.s64 	%rd20, %rd18, %rd19;
	st.u32 	[%rd20], %r162;
	ld.shared.u32 	%r165, [_ZZ15testStackKernelPiiS_iE5stack+12];
$L__BB0_13:
	atom.shared.add.u32 	%r23, [_ZZ15testStackKernelPiiS_iE5stack+8], 1;
	setp.ge.s32 	%p8, %r23, %r165;
	@%p8 bra 	$L__BB0_15;
	add.s32 	%r132, %r162, 1;
	ld.shared.u64 	%rd21, [_ZZ15testStackKernelPiiS_iE5stack];
	mul.wide.s32 	%rd22, %r23, 4;
	add.s64 	%rd23, %rd21, %rd22;
	st.u32 	[%rd23], %r132;
	ld.shared.u32 	%r165, [_ZZ15testStackKernelPiiS_iE5stack+12];
$L__BB0_15:
	atom.shared.add.u32 	%r26, [_ZZ15testStackKernelPiiS_iE5stack+8], 1;
	setp.ge.s32 	%p9, %r26, %r165;
	@%p9 bra 	$L__BB0_17;
	add.s32 	%r133, %r162, 2;
	ld.shared.u64 	%rd24, [_ZZ15testStackKernelPiiS_iE5stack];
	mul.wide.s32 	%rd25, %r26, 4;
	add.s64 	%rd26, %rd24, %rd25;
	st.u32 	[%rd26], %r133;
	ld.shared.u32 	%r165, [_ZZ15testStackKernelPiiS_iE5stack+12];
$L__BB0_17:
	atom.shared.add.u32 	%r29, [_ZZ15testStackKernelPiiS_iE5stack+8], 1;
	setp.ge.s32 	%p10, %r29, %r165;
	@%p10 bra 	$L__BB0_19;
	add.s32 	%r134, %r162, 3;
	ld.shared.u64 	%rd27, [_ZZ15testStackKernelPiiS_iE5stack];
	mul.wide.s32 	%rd28, %r29, 4;
	add.s64 	%rd29, %rd27, %rd28;
	st.u32 	[%rd29], %r134;
	ld.shared.u32 	%r165, [_ZZ15testStackKernelPiiS_iE5stack+12];
$L__BB0_19:
	atom.shared.add.u32 	%r32, [_ZZ15testStackKernelPiiS_iE5stack+8], 1;
	setp.ge.s32 	%p11, %r32, %r165;
	@%p11 bra 	$L__BB0_21;
	add.s32 	%r135, %r162, 4;
	ld.shared.u64 	%rd30, [_ZZ15testStackKernelPiiS_iE5stack];
	mul.wide.s32 	%rd31, %r32, 4;
	add.s64 	%rd32, %rd30, %rd31;
	st.u32 	[%rd32], %r135;
	ld.shared.u32 	%r165, [_ZZ15testStackKernelPiiS_iE5stack+12];
$L__BB0_21:
	add.s32 	%r163, %r163, 8;
	add.s32 	%r162, %r162, 8;
	setp.ne.s32 	%p12, %r163, 0;
	@%p12 bra 	$L__BB0_5;
$L__BB0_22:
	setp.eq.s32 	%p13, %r3, 0;
	@%p13 bra 	$L__BB0_43;
	and.b32  	%r38, %r123, 3;
	setp.lt.u32 	%p14, %r3, 4;
	@%p14 bra 	$L__BB0_33;
	add.s32 	%r39, %r177, %r2;
	atom.shared.add.u32 	%r40, [_ZZ15testStackKernelPiiS_iE5stack+8], 1;
	ld.shared.u32 	%r175, [_ZZ15testStackKernelPiiS_iE5stack+12];
	setp.ge.s32 	%p15, %r40, %r175;
	@%p15 bra 	$L__BB0_26;
	ld.shared.u64 	%rd33, [_ZZ15testStackKernelPiiS_iE5stack];
	mul.wide.s32 	%rd34, %r40, 4;
	add.s64 	%rd35, %rd33, %rd34;
	st.u32 	[%rd35], %r39;
	ld.shared.u32 	%r175, [_ZZ15testStackKernelPiiS_iE5stack+12];
$L__BB0_26:
	atom.shared.add.u32 	%r44, [_ZZ15testStackKernelPiiS_iE5stack+8], 1;
	setp.ge.s32 	%p16, %r44, %r175;
	@%p16 bra 	$L__BB0_28;
	add.s32 	%r136, %r39, 1;
	ld.shared.u64 	%rd36, [_ZZ15testStackKernelPiiS_iE5stack];
	mul.wide.s32 	%rd37, %r44, 4;
	add.s64 	%rd38, %rd36, %rd37;
	st.u32 	[%rd38], %r136;
	ld.shared.u32 	%r175, [_ZZ15testStackKernelPiiS_iE5stack+12];
$L__BB0_28:
	atom.shared.add.u32 	%r47, [_ZZ15testStackKernelPiiS_iE5stack+8], 1;
	setp.ge.s32 	%p17, %r47, %r175;
	@%p17 bra 	$L__BB0_30;
	add.s32 	%r137, %r39, 2;
	ld.shared.u64 	%rd39, [_ZZ15testStackKernelPiiS_iE5stack];
	mul.wide.s32 	%rd40, %r47, 4;
	add.s64 	%rd41, %rd39, %rd40;
	st.u32 	[%rd41], %r137;
	ld.shared.u32 	%r175, [_ZZ15testStackKernelPiiS_iE5stack+12];
$L__BB0_30:
	atom.shared.add.u32 	%r50, [_ZZ15testStackKernelPiiS_iE5stack+8], 1;
	setp.ge.s32 	%p18, %r50, %r175;
	@%p18 bra 	$L__BB0_32;
	add.s32 	%r138, %r39, 3;
	ld.shared.u64 	%rd42, [_ZZ15testStackKernelPiiS_iE5stack];
	mul.wide.s32 	%rd43, %r50, 4;
	add.s64 	%rd44, %rd42, %rd43;
	st.u32 	[%rd44], %r138;
$L__BB0_32:
	add.s32 	%r177, %r177, 4;
$L__BB0_33:
	setp.eq.s32 	%p19, %r38, 0;
	@%p19 bra 	$L__BB0_43;
	setp.eq.s32 	%p20, %r38, 1;
	@%p20 bra 	$L__BB0_40;
	add.s32 	%r53, %r177, %r2;
	atom.shared.add.u32 	%r54, [_ZZ15testStackKernelPiiS_iE5stack+8], 1;
	ld.shared.u32 	%r178, [_ZZ15testStackKernelPiiS_iE5stack+12];
	setp.ge.s32 	%p21, %r54, %r178;
	@%p21 bra 	$L__BB0_37;
	ld.shared.u64 	%rd45, [_ZZ15testStackKernelPiiS_iE5stack];
	mul.wide.s32 	%rd46, %r54, 4;
	add.s64 	%rd47, %rd45, %rd46;
	st.u32 	[%rd47], %r53;
	ld.shared.u32 	%r178, [_ZZ15testStackKernelPiiS_iE5stack+12];
$L__BB0_37:
	atom.shared.add.u32 	%r58, [_ZZ15testStackKernelPiiS_iE5stack+8], 1;
	setp.ge.s32 	%p22, %r58, %r178;
	@%p22 bra 	$L__BB0_39;
	add.s32 	%r139, %r53, 1;
	ld.shared.u64 	%rd48, [_ZZ15testStackKernelPiiS_iE5stack];
	mul.wide.s32 	%rd49, %r58, 4;
	add.s64 	%rd50, %rd48, %rd49;
	st.u32 	[%rd50], %r139;
$L__BB0_39:
	add.s32 	%r177, %r177, 2;
$L__BB0_40:
	and.b32  	%r140, %r123, 1;
	setp.eq.b32 	%p23, %r140, 1;
	not.pred 	%p24, %p23;
	@%p24 bra 	$L__BB0_43;
	add.s32 	%r61, %r177, %r2;
	atom.shared.add.u32 	%r62, [_ZZ15testStackKernelPiiS_iE5stack+8], 1;
	ld.shared.u32 	%r141, [_ZZ15testStackKernelPiiS_iE5stack+12];
	setp.ge.s32 	%p25, %r62, %r141;
	@%p25 bra 	$L__BB0_43;
	ld.shared.u64 	%rd51, [_ZZ15testStackKernelPiiS_iE5stack];
	mul.wide.s32 	%rd52, %r62, 4;
	add.s64 	%rd53, %rd51, %rd52;
	st.u32 	[%rd53], %r61;
$L__BB0_43:
	setp.lt.s32 	%p26, %r123, 1;
	bar.sync 	0;
	@%p26 bra 	$L__BB0_85;
	ld.shared.u64 	%rd2, [_ZZ15testStackKernelPiiS_iE5stack];
	mul.lo.s32 	%r63, %r123, %r1;
	and.b32  	%r64, %r123, 7;
	setp.lt.u32 	%p27, %r123, 8;
	mov.b32 	%r195, 0;
	@%p27 bra 	$L__BB0_63;
	and.b32  	%r195, %r123, 2147483640;
	neg.s32 	%r181, %r195;
	add.s64 	%rd3, %rd1, 16;
	mov.u32 	%r180, %r63;
$L__BB0_46:
	.pragma "nounroll";
	atom.shared.add.u32 	%r69, [_ZZ15testStackKernelPiiS_iE5stack+8], -1;
	setp.lt.s32 	%p28, %r69, 0;
	mov.b32 	%r182, -1;
	@%p28 bra 	$L__BB0_48;
	mul.wide.u32 	%rd54, %r69, 4;
	add.s64 	%rd55, %rd2, %rd54;
	ld.u32 	%r182, [%rd55];
$L__BB0_48:
	mul.wide.s32 	%rd56, %r180, 4;
	add.s64 	%rd4, %rd3, %rd56;
	st.global.u32 	[%rd4+-16], %r182;
	atom.shared.add.u32 	%r72, [_ZZ15testStackKernelPiiS_iE5stack+8], -1;
	setp.lt.s32 	%p29, %r72, 0;
	mov.b32 	%r183, -1;
	@%p29 bra 	$L__BB0_50;
	mul.wide.u32 	%rd57, %r72, 4;
	add.s64 	%rd58, %rd2, %rd57;
	ld.u32 	%r183, [%rd58];
$L__BB0_50:
	st.global.u32 	[%rd4+-12], %r183;
	atom.shared.add.u32 	%r75, [_ZZ15testStackKernelPiiS_iE5stack+8], -1;
	setp.lt.s32 	%p30, %r75, 0;
	mov.b32 	%r184, -1;
	@%p30 bra 	$L__BB0_52;
	mul.wide.u32 	%rd59, %r75, 4;
	add.s64 	%rd60, %rd2, %rd59;
	ld.u32 	%r184, [%rd60];
$L__BB0_52:
	st.global.u32 	[%rd4+-8], %r184;
	atom.shared.add.u32 	%r78, [_ZZ15testStackKernelPiiS_iE5stack+8], -1;
	setp.lt.s32 	%p31, %r78, 0;
	mov.b32 	%r185, -1;
	@%p31 bra 	$L__BB0_54;
	mul.wide.u32 	%rd61, %r78, 4;
	add.s64 	%rd62, %rd2, %rd61;
	ld.u32 	%r185, [%rd62];
$L__BB0_54:
	st.global.u32 	[%rd4+-4], %r185;
	atom.shared.add.u32 	%r81, [_ZZ15testStackKernelPiiS_iE5stack+8], -1;
	setp.lt.s32 	%p32, %r81, 0;
	mov.b32 	%r186, -1;
	@%p32 bra 	$L__BB0_56;
	mul.wide.u32 	%rd63, %r81, 4;
	add.s64 	%rd64, %rd2, %rd63;
	ld.u32 	%r186, [%rd64];
$L__BB0_56:
	st.global.u32 	[%rd4], %r186;
	atom.shared.add.u32 	%r84, [_ZZ15testStackKernelPiiS_iE5stack+8], -1;
	setp.lt.s32 	%p33, %r84, 0;
	mov.b32 	%r187, -1;
	@%p33 bra 	$L__BB0_58;
	mul.wide.u32 	%rd65, %r84, 4;
	add.s64 	%rd66, %rd2, %rd65;
	ld.u32 	%r187, [%rd66];
$L__BB0_58:
	st.global.u32 	[%rd4+4], %r187;
	atom.shared.add.u32 	%r87, [_ZZ15testStackKernelPiiS_iE5stack+8], -1;
	setp.lt.s32 	%p34, %r87, 0;
	mov.b32 	%r188, -1;
	@%p34 bra 	$L__BB0_60;
	mul.wide.u32 	%rd67, %r87, 4;
	add.s64 	%rd68, %rd2, %rd67;
	ld.u32 	%r188, [%rd68];
$L__BB0_60:
	st.global.u32 	[%rd4+8], %r188;
	atom.shared.add.u32 	%r90, [_ZZ15testStackKernelPiiS_iE5stack+8], -1;
	setp.lt.s32 	%p35, %r90, 0;
	mov.b32 	%r189, -1;
	@%p35 bra 	$L__BB0_62;
	mul.wide.u32 	%rd69, %r90, 4;
	add.s64 	%rd70, %rd2, %rd69;
	ld.u32 	%r189, [%rd70];
$L__BB0_62:
	st.global.u32 	[%rd4+12], %r189;
	add.s32 	%r181, %r181, 8;
	add.s32 	%r180, %r180, 8;
	setp.ne.s32 	%p36, %r181, 0;
	@%p36 bra 	$L__BB0_46;
$L__BB0_63:
	setp.eq.s32 	%p37, %r64, 0;
	@%p37 bra 	$L__BB0_85;
	and.b32  	%r96, %r123, 3;
	setp.lt.u32 	%p38, %r64, 4;
	@%p38 bra 	$L__BB0_74;
	atom.shared.add.u32 	%r97, [_ZZ15testStackKernelPiiS_iE5stack+8], -1;
	setp.lt.s32 	%p39, %r97, 0;
	mov.b32 	%r191, -1;
	@%p39 bra 	$L__BB0_67;
	mul.wide.u32 	%rd71, %r97, 4;
	add.s64 	%rd72, %rd2, %rd71;
	ld.u32 	%r191, [%rd72];
$L__BB0_67:
	add.s32 	%r153, %r195, %r63;
	mul.wide.s32 	%rd73, %r153, 4;
	add.s64 	%rd5, %rd1, %rd73;
	st.global.u32 	[%rd5], %r191;
	atom.shared.add.u32 	%r100, [_ZZ15testStackKernelPiiS_iE5stack+8], -1;
	setp.lt.s32 	%p40, %r100, 0;
	mov.b32 	%r192, -1;
	@%p40 bra 	$L__BB0_69;
	mul.wide.u32 	%rd74, %r100, 4;
	add.s64 	%rd75, %rd2, %rd74;
	ld.u32 	%r192, [%rd75];
$L__BB0_69:
	st.global.u32 	[%rd5+4], %r192;
	atom.shared.add.u32 	%r103, [_ZZ15testStackKernelPiiS_iE5stack+8], -1;
	setp.lt.s32 	%p41, %r103, 0;
	mov.b32 	%r193, -1;
	@%p41 bra 	$L__BB0_71;
	mul.wide.u32 	%rd76, %r103, 4;
	add.s64 	%rd77, %rd2, %rd76;
	ld.u32 	%r193, [%rd77];
$L__BB0_71:
	st.global.u32 	[%rd5+8], %r193;
	atom.shared.add.u32 	%r106, [_ZZ15testStackKernelPiiS_iE5stack+8], -1;
	setp.lt.s32 	%p42, %r106, 0;
	mov.b32 	%r194, -1;
	@%p42 bra 	$L__BB0_73;
	mul.wide.u32 	%rd78, %r106, 4;
	add.s64 	%rd79, %rd2, %rd78;
	ld.u32 	%r194, [%rd79];
$L__BB0_73:
	st.global.u32 	[%rd5+12], %r194;
	add.s32 	%r195, %r195, 4;
$L__BB0_74:
	setp.eq.s32 	%p43, %r96, 0;
	@%p43 bra 	$L__BB0_85;
	setp.eq.s32 	%p44, %r96, 1;
	@%p44 bra 	$L__BB0_81;
	atom.shared.add.u32 	%r111, [_ZZ15testStackKernelPiiS_iE5stack+8], -1;
	setp.lt.s32 	%p45, %r111, 0;
	mov.b32 	%r196, -1;
	@%p45 bra 	$L__BB0_78;
	mul.wide.u32 	%rd80, %r111, 4;
	add.s64 	%rd81, %rd2, %rd80;
	ld.u32 	%r196, [%rd81];
$L__BB0_78:
	add.s32 	%r158, %r195, %r63;
	mul.wide.s32 	%rd82, %r158, 4;
	add.s64 	%rd6, %rd1, %rd82;
	st.global.u32 	[%rd6], %r196;
	atom.shared.add.u32 	%r114, [_ZZ15testStackKernelPiiS_iE5stack+8], -1;
	setp.lt.s32 	%p46, %r114, 0;
	mov.b32 	%r197, -1;
	@%p46 bra 	$L__BB0_80;
	mul.wide.u32 	%rd83, %r114, 4;
	add.s64 	%rd84, %rd2, %rd83;
	ld.u32 	%r197, [%rd84];
$L__BB0_80:
	st.global.u32 	[%rd6+4], %r197;
	add.s32 	%r195, %r195, 2;
$L__BB0_81:
	and.b32  	%r159, %r123, 1;
	setp.eq.b32 	%p47, %r159, 1;
	not.pred 	%p48, %p47;
	@%p48 bra 	$L__BB0_85;
	atom.shared.add.u32 	%r119, [_ZZ15testStackKernelPiiS_iE5stack+8], -1;
	setp.lt.s32 	%p49, %r119, 0;
	mov.b32 	%r199, -1;
	@%p49 bra 	$L__BB0_84;
	mul.wide.u32 	%rd85, %r119, 4;
	add.s64 	%rd86, %rd2, %rd85;
	ld.u32 	%r199, [%rd86];
$L__BB0_84:
	add.s32 	%r161, %r195, %r63;
	mul.wide.s32 	%rd87, %r161, 4;
	add.s64 	%rd88, %rd1, %rd87;
	st.global.u32 	[%rd88], %r199;
$L__BB0_85:
	ret;

}
	// .globl	_Z15testQueueKernelPiiS_i
.visible .entry _Z15testQueueKernelPiiS_i(
	.param .u64 .ptr .align 1 _Z15testQueueKernelPiiS_i_param_0,
	.param .u32 _Z15testQueueKernelPiiS_i_param_1,
	.param .u64 .ptr .align 1 _Z15testQueueKernelPiiS_i_param_2,
	.param .u32 _Z15testQueueKernelPiiS_i_param_3
)
{
	.reg .pred 	%p<50>;
	.reg .b32 	%r<201>;
	.reg .b64 	%rd<89>;
	// demoted variable
	.shared .align 8 .b8 _ZZ15testQueueKernelPiiS_iE5queue[24];
	ld.param.u64 	%rd7, [_Z15testQueueKernelPiiS_i_param_0];
	ld.param.u32 	%r123, [_Z15testQueueKernelPiiS_i_param_1];
	ld.param.u64 	%rd8, [_Z15testQueueKernelPiiS_i_param_2];
	ld.param.u32 	%r124, [_Z15testQueueKernelPiiS_i_param_3];
	cvta.to.global.u64 	%rd1, %rd8;
	mov.u32 	%r125, %ctaid.x;
	mov.u32 	%r126, %ntid.x;
	mov.u32 	%r127, %tid.x;
	mad.lo.s32 	%r1, %r125, %r126, %r127;
	setp.ne.s32 	%p1, %r127, 0;
	@%p1 bra 	$L__BB1_2;
	st.shared.u64 	[_ZZ15testQueueKernelPiiS_iE5queue], %rd7;
	mov.b32 	%r128, 0;
	st.shared.v2.u32 	[_ZZ15testQueueKernelPiiS_iE5queue+8], {%r128, %r128};
	st.shared.u32 	[_ZZ15testQueueKernelPiiS_iE5queue+16], %r123;
$L__BB1_2:
	bar.sync 	0;
	setp.lt.s32 	%p2, %r124, 1;
	@%p2 bra 	$L__BB1_43;
	mul.lo.s32 	%r2, %r1, 1000;
	and.b32  	%r3, %r124, 7;
	setp.lt.u32 	%p3, %r124, 8;
	mov.b32 	%r178, 0;
	@%p3 bra 	$L__BB1_22;
	and.b32  	%r178, %r124, 2147483640;
	ld.shared.u32 	%r166, [_ZZ15testQueueKernelPiiS_iE5queue+16];
	neg.s32 	%r164, %r178;
	add.s32 	%r163, %r2, 3;
$L__BB1_5:
	.pragma "nounroll";
	atom.shared.add.u32 	%r11, [_ZZ15testQueueKernelPiiS_iE5queue+12], 1;
	setp.ge.s32 	%p4, %r11, %r166;
	@%p4 bra 	$L__BB1_7;
	ld.shared.u64 	%rd9, [_ZZ15testQueueKernelPiiS_iE5queue];
	mul.wide.s32 	%rd10, %r11, 4;
	add.s64 	%rd11, %rd9, %rd10;
	add.s32 	%r130, %r163, -3;
	st.u32 	[%rd11], %r130;
	ld.shared.u32 	%r166, [_ZZ15testQueueKernelPiiS_iE5queue+16];
$L__BB1_7:
	atom.shared.add.u32 	%r14, [_ZZ15testQueueKernelPiiS_iE5queue+12], 1;
	setp.ge.s32 	%p5, %r14, %r166;
	@%p5 bra 	$L__BB1_9;
	add.s32 	%r131, %r163, -2;
	ld.shared.u64 	%rd12, [_ZZ15testQueueKernelPiiS_iE5queue];
	mul.wide.s32 	%rd13, %r14, 4;
	add.s64 	%rd14, %rd12, %rd13;
	st.u32 	[%rd14], %r131;
	ld.shared.u32 	%r166, [_ZZ15testQueueKernelPiiS_iE5queue+16];
$L__BB1_9:
	atom.shared.add.u32 	%r17, [_ZZ15testQueueKernelPiiS_iE5queue+12], 1;
	setp.ge.s32 	%p6, %r17, %r166;
	@%p6 bra 	$L__BB1_11;
	add.s32 	%r132, %r163, -1;
	ld.shared.u64 	%rd15, [_ZZ15testQueueKernelPiiS_iE5queue];
	mul.wide.s32 	%rd16, %r17, 4;
	add.s64 	%rd17, %rd15, %rd16;
	st.u32 	[%rd17], %r132;
	ld.shared.u32 	%r166, [_ZZ15testQueueKernelPiiS_iE5queue+16];
$L__BB1_11:
	atom.shared.add.u32 	%r20, [_ZZ15testQueueKernelPiiS_iE5queue+12], 1;
	setp.ge.s32 	%p7, %r20, %r166;
	@%p7 bra 	$L__BB1_13;
	ld.shared.u64 	%rd18, [_ZZ15testQueueKernelPiiS_iE5queue];
	mul.wide.s32 	%rd19, %r20, 4;
	add.s64 	%rd20, %rd18, %rd19;
	st.u32 	[%rd20], %r163;
	ld.shared.u32 	%r166, [_ZZ15testQueueKernelPiiS_iE5queue+16];
$L__BB1_13:
	atom.shared.add.u32 	%r23, [_ZZ15testQueueKernelPiiS_iE5queue+12], 1;
	setp.ge.s32 	%p8, %r23, %r166;
	@%p8 bra 	$L__BB1_15;
	add.s32 	%r133, %r163, 1;
	ld.shared.u64 	%rd21, [_ZZ15testQueueKernelPiiS_iE5queue];
	mul.wide.s32 	%rd22, %r23, 4;
	add.s64 	%rd23, %rd21, %rd22;
	st.u32 	[%rd23], %r133;
	ld.shared.u32 	%r166, [_ZZ15testQueueKernelPiiS_iE5queue+16];
$L__BB1_15:
	atom.shared.add.u32 	%r26, [_ZZ15testQueueKernelPiiS_iE5queue+12], 1;
	setp.ge.s32 	%p9, %r26, %r166;
	@%p9 bra 	$L__BB1_17;
	add.s32 	%r134, %r163, 2;
	ld.shared.u64 	%rd24, [_ZZ15testQueueKernelPiiS_iE5queue];
	mul.wide.s32 	%rd25, %r26, 4;
	add.s64 	%rd26, %rd24, %rd25;
	st.u32 	[%rd26], %r134;
	ld.shared.u32 	%r166, [_ZZ15testQueueKernelPiiS_iE5queue+16];
$L__BB1_17:
	atom.shared.add.u32 	%r29, [_ZZ15testQueueKernelPiiS_iE5queue+12], 1;
	setp.ge.s32 	%p10, %r29, %r166;
	@%p10 bra 	$L__BB1_19;
	add.s32 	%r135, %r163, 3;
	ld.shared.u64 	%rd27, [_ZZ15testQueueKernelPiiS_iE5queue];
	mul.wide.s32 	%rd28, %r29, 4;
	add.s64 	%rd29, %rd27, %rd28;
	st.u32 	[%rd29], %r135;
	ld.shared.u32 	%r166, [_ZZ15testQueueKernelPiiS_iE5queue+16];
$L__BB1_19:
	atom.shared.add.u32 	%r32, [_ZZ15testQueueKernelPiiS_iE5queue+12], 1;
	setp.ge.s32 	%p11, %r32, %r166;
	@%p11 bra 	$L__BB1_21;
	add.s32 	%r136, %r163, 4;
	ld.shared.u64 	%rd30, [_ZZ15testQueueKernelPiiS_iE5queue];
	mul.wide.s32 	%rd31, %r32, 4;
	add.s64 	%rd32, %rd30, %rd31;
	st.u32 	[%rd32], %r136;
	ld.shared.u32 	%r166, [_ZZ15testQueueKernelPiiS_iE5queue+16];
$L__BB1_21:
	add.s32 	%r164, %r164, 8;
	add.s32 	%r163, %r163, 8;
	setp.ne.s32 	%p12, %r164, 0;
	@%p12 bra 	$L__BB1_5;
$L__BB1_22:
	setp.eq.s32 	%p13, %r3, 0;
	@%p13 bra 	$L__BB1_43;
	and.b32  	%r38, %r124, 3;
	setp.lt.u32 	%p14, %r3, 4;
	@%p14 bra 	$L__BB1_33;
	add.s32 	%r39, %r178, %r2;
	atom.shared.add.u32 	%r40, [_ZZ15testQueueKernelPiiS_iE5queue+12], 1;
	ld.shared.u32 	%r176, [_ZZ15testQueueKernelPiiS_iE5queue+16];
	setp.ge.s32 	%p15, %r40, %r176;
	@%p15 bra 	$L__BB1_26;
	ld.shared.u64 	%rd33, [_ZZ15testQueueKernelPiiS_iE5queue];
	mul.wide.s32 	%rd34, %r40, 4;
	add.s64 	%rd35, %rd33, %rd34;
	st.u32 	[%rd35], %r39;
	ld.shared.u32 	%r176, [_ZZ15testQueueKernelPiiS_iE5queue+16];
$L__BB1_26:
	atom.shared.add.u32 	%r44, [_ZZ15testQueueKernelPiiS_iE5queue+12], 1;
	setp.ge.s32 	%p16, %r44, %r176;
	@%p16 bra 	$L__BB1_28;
	add.s32 	%r137, %r39, 1;
	ld.shared.u64 	%rd36, [_ZZ15testQueueKernelPiiS_iE5queue];
	mul.wide.s32 	%rd37, %r44, 4;
	add.s64 	%rd38, %rd36, %rd37;
	st.u32 	[%rd38], %r137;
	ld.shared.u32 	%r176, [_ZZ15testQueueKernelPiiS_iE5queue+16];
$L__BB1_28:
	atom.shared.add.u32 	%r47, [_ZZ15testQueueKernelPiiS_iE5queue+12], 1;
	setp.ge.s32 	%p17, %r47, %r176;
	@%p17 bra 	$L__BB1_30;
	add.s32 	%r138, %r39, 2;
	ld.shared.u64 	%rd39, [_ZZ15testQueueKernelPiiS_iE5queue];
	mul.wide.s32 	%rd40, %r47, 4;
	add.s64 	%rd41, %rd39, %rd40;
	st.u32 	[%rd41], %r138;
	ld.shared.u32 	%r176, [_ZZ15testQueueKernelPiiS_iE5queue+16];
$L__BB1_30:
	atom.shared.add.u32 	%r50, [_ZZ15testQueueKernelPiiS_iE5queue+12], 1;
	setp.ge.s32 	%p18, %r50, %r176;
	@%p18 bra 	$L__BB1_32;
	add.s32 	%r139, %r39, 3;
	ld.shared.u64 	%rd42, [_ZZ15testQueueKernelPiiS_iE5queue];
	mul.wide.s32 	%rd43, %r50, 4;
	add.s64 	%rd44, %rd42, %rd43;
	st.u32 	[%rd44], %r139;
$L__BB1_32:
	add.s32 	%r178, %r178, 4;
$L__BB1_33:
	setp.eq.s32 	%p19, %r38, 0;
	@%p19 bra 	$L__BB1_43;
	setp.eq.s32 	%p20, %r38, 1;
	@%p20 bra 	$L__BB1_40;
	add.s32 	%r53, %r178, %r2;
	atom.shared.add.u32 	%r54, [_ZZ15testQueueKernelPiiS_iE5queue+12], 1;
	ld.shared.u32 	%r179, [_ZZ15testQueueKernelPiiS_iE5queue+16];
	setp.ge.s32 	%p21, %r54, %r179;
	@%p21 bra 	$L__BB1_37;
	ld.shared.u64 	%rd45, [_ZZ15testQueueKernelPiiS_iE5queue];
	mul.wide.s32 	%rd46, %r54, 4;
	add.s64 	%rd47, %rd45, %rd46;
	st.u32 	[%rd47], %r53;
	ld.shared.u32 	%r179, [_ZZ15testQueueKernelPiiS_iE5queue+16];
$L__BB1_37:
	atom.shared.add.u32 	%r58, [_ZZ15testQueueKernelPiiS_iE5queue+12], 1;
	setp.ge.s32 	%p22, %r58, %r179;
	@%p22 bra 	$L__BB1_39;
	add.s32 	%r140, %r53, 1;
	ld.shared.u64 	%rd48, [_ZZ15testQueueKernelPiiS_iE5queue];
	mul.wide.s32 	%rd49, %r58, 4;
	add.s64 	%rd50, %rd48, %rd49;
	st.u32 	[%rd50], %r140;
$L__BB1_39:
	add.s32 	%r178, %r178, 2;
$L__BB1_40:
	and.b32  	%r141, %r124, 1;
	setp.eq.b32 	%p23, %r141, 1;
	not.pred 	%p24, %p23;
	@%p24 bra 	$L__BB1_43;
	add.s32 	%r61, %r178, %r2;
	atom.shared.add.u32 	%r62, [_ZZ15testQueueKernelPiiS_iE5queue+12], 1;
	ld.shared.u32 	%r142, [_ZZ15testQueueKernelPiiS_iE5queue+16];
	setp.ge.s32 	%p25, %r62, %r142;
	@%p25 bra 	$L__BB1_43;
	ld.shared.u64 	%rd51, [_ZZ15testQueueKernelPiiS_iE5queue];
	mul.wide.s32 	%rd52, %r62, 4;
	add.s64 	%rd53, %rd51, %rd52;
	st.u32 	[%rd53], %r61;
$L__BB1_43:
	setp.lt.s32 	%p26, %r124, 1;
	bar.sync 	0;
	@%p26 bra 	$L__BB1_85;
	ld.shared.u32 	%r63, [_ZZ15testQueueKernelPiiS_iE5queue+12];
	ld.shared.u64 	%rd2, [_ZZ15testQueueKernelPiiS_iE5queue];
	mul.lo.s32 	%r64, %r124, %r1;
	and.b32  	%r65, %r124, 7;
	setp.lt.u32 	%p27, %r124, 8;
	mov.b32 	%r196, 0;
	@%p27 bra 	$L__BB1_63;
	and.b32  	%r196, %r124, 2147483640;
	neg.s32 	%r182, %r196;
	add.s64 	%rd3, %rd1, 16;
	mov.u32 	%r181, %r64;
$L__BB1_46:
	.pragma "nounroll";
	atom.shared.add.u32 	%r70, [_ZZ15testQueueKernelPiiS_iE5queue+8], 1;
	setp.ge.s32 	%p28, %r70, %r63;
	mov.b32 	%r183, -1;
	@%p28 bra 	$L__BB1_48;
	mul.wide.s32 	%rd54, %r70, 4;
	add.s64 	%rd55, %rd2, %rd54;
	ld.u32 	%r183, [%rd55];
$L__BB1_48:
	mul.wide.s32 	%rd56, %r181, 4;
	add.s64 	%rd4, %rd3, %rd56;
	st.global.u32 	[%rd4+-16], %r183;
	atom.shared.add.u32 	%r73, [_ZZ15testQueueKernelPiiS_iE5queue+8], 1;
	setp.ge.s32 	%p29, %r73, %r63;
	mov.b32 	%r184, -1;
	@%p29 bra 	$L__BB1_50;
	mul.wide.s32 	%rd57, %r73, 4;
	add.s64 	%rd58, %rd2, %rd57;
	ld.u32 	%r184, [%rd58];
$L__BB1_50:
	st.global.u32 	[%rd4+-12], %r184;
	atom.shared.add.u32 	%r76, [_ZZ15testQueueKernelPiiS_iE5queue+8], 1;
	setp.ge.s32 	%p30, %r76, %r63;
	mov.b32 	%r185, -1;
	@%p30 bra 	$L__BB1_52;
	mul.wide.s32 	%rd59, %r76, 4;
	add.s64 	%rd60, %rd2, %rd59;
	ld.u32 	%r185, [%rd60];
$L__BB1_52:
	st.global.u32 	[%rd4+-8], %r185;
	atom.shared.add.u32 	%r79, [_ZZ15testQueueKernelPiiS_iE5queue+8], 1;
	setp.ge.s32 	%p31, %r79, %r63;
	mov.b32 	%r186, -1;
	@%p31 bra 	$L__BB1_54;
	mul.wide.s32 	%rd61, %r79, 4;
	add.s64 	%rd62, %rd2, %rd61;
	ld.u32 	%r186, [%rd62];
$L__BB1_54:
	st.global.u32 	[%rd4+-4], %r186;
	atom.shared.add.u32 	%r82, [_ZZ15testQueueKernelPiiS_iE5queue+8], 1;
	setp.ge.s32 	%p32, %r82, %r63;
	mov.b32 	%r187, -1;
	@%p32 bra 	$L__BB1_56;
	mul.wide.s32 	%rd63, %r82, 4;
	add.s64 	%rd64, %rd2, %rd63;
	ld.u32 	%r187, [%rd64];
$L__BB1_56:
	st.global.u32 	[%rd4], %r187;
	atom.shared.add.u32 	%r85, [_ZZ15testQueueKernelPiiS_iE5queue+8], 1;
	setp.ge.s32 	%p33, %r85, %r63;
	mov.b32 	%r188, -1;
	@%p33 bra 	$L__BB1_58;
	mul.wide.s32 	%rd65, %r85, 4;
	add.s64 	%rd66, %rd2, %rd65;
	ld.u32 	%r188, [%rd66];
$L__BB1_58:
	st.global.u32 	[%rd4+4], %r188;
	atom.shared.add.u32 	%r88, [_ZZ15testQueueKernelPiiS_iE5queue+8], 1;
	setp.ge.s32 	%p34, %r88, %r63;
	mov.b32 	%r189, -1;
	@%p34 bra 	$L__BB1_60;
	mul.wide.s32 	%rd67, %r88, 4;
	add.s64 	%rd68, %rd2, %rd67;
	ld.u32 	%r189, [%rd68];
$L__BB1_60:
	st.global.u32 	[%rd4+8], %r189;
	atom.shared.add.u32 	%r91, [_ZZ15testQueueKernelPiiS_iE5queue+8], 1;
	setp.ge.s32 	%p35, %r91, %r63;
	mov.b32 	%r190, -1;
	@%p35 bra 	$L__BB1_62;
	mul.wide.s32 	%rd69, %r91, 4;
	add.s64 	%rd70, %rd2, %rd69;
	ld.u32 	%r190, [%rd70];
$L__BB1_62:
	st.global.u32 	[%rd4+12], %r190;
	add.s32 	%r182, %r182, 8;
	add.s32 	%r181, %r181, 8;
	setp.ne.s32 	%p36, %r182, 0;
	@%p36 bra 	$L__BB1_46;
$L__BB1_63:
	setp.eq.s32 	%p37, %r65, 0;
	@%p37 bra 	$L__BB1_85;
	and.b32  	%r97, %r124, 3;
	setp.lt.u32 	%p38, %r65, 4;
	@%p38 bra 	$L__BB1_74;
	atom.shared.add.u32 	%r98, [_ZZ15testQueueKernelPiiS_iE5queue+8], 1;
	setp.ge.s32 	%p39, %r98, %r63;
	mov.b32 	%r192, -1;
	@%p39 bra 	$L__BB1_67;
	mul.wide.s32 	%rd71, %r98, 4;
	add.s64 	%rd72, %rd2, %rd71;
	ld.u32 	%r192, [%rd72];
$L__BB1_67:
	add.s32 	%r154, %r196, %r64;
	mul.wide.s32 	%rd73, %r154, 4;
	add.s64 	%rd5, %rd1, %rd73;
	st.global.u32 	[%rd5], %r192;
	atom.shared.add.u32 	%r101, [_ZZ15testQueueKernelPiiS_iE5queue+8], 1;
	setp.ge.s32 	%p40, %r101, %r63;
	mov.b32 	%r193, -1;
	@%p40 bra 	$L__BB1_69;
	mul.wide.s32 	%rd74, %r101, 4;
	add.s64 	%rd75, %rd2, %rd74;
	ld.u32 	%r193, [%rd75];
$L__BB1_69:
	st.global.u32 	[%rd5+4], %r193;
	atom.shared.add.u32 	%r104, [_ZZ15testQueueKernelPiiS_iE5queue+8], 1;
	setp.ge.s32 	%p41, %r104, %r63;
	mov.b32 	%r194, -1;
	@%p41 bra 	$L__BB1_71;
	mul.wide.s32 	%rd76, %r104, 4;
	add.s64 	%rd77, %rd2, %rd76;
	ld.u32 	%r194, [%rd77];
$L__BB1_71:
	st.global.u32 	[%rd5+8], %r194;
	atom.shared.add.u32 	%r107, [_ZZ15testQueueKernelPiiS_iE5queue+8], 1;
	setp.ge.s32 	%p42, %r107, %r63;
	mov.b32 	%r195, -1;
	@%p42 bra 	$L__BB1_73;
	mul.wide.s32 	%rd78, %r107, 4;
	add.s64 	%rd79, %rd2, %rd78;
	ld.u32 	%r195, [%rd79];
$L__BB1_73:
	st.global.u32 	[%rd5+12], %r195;
	add.s32 	%r196, %r196, 4;
$L__BB1_74:
	setp.eq.s32 	%p43, %r97, 0;
	@%p43 bra 	$L__BB1_85;
	setp.eq.s32 	%p44, %r97, 1;
	@%p44 bra 	$L__BB1_81;
	atom.shared.add.u32 	%r112, [_ZZ15testQueueKernelPiiS_iE5queue+8], 1;
	setp.ge.s32 	%p45, %r112, %r63;
	mov.b32 	%r197, -1;
	@%p45 bra 	$L__BB1_78;
	mul.wide.s32 	%rd80, %r112, 4;
	add.s64 	%rd81, %rd2, %rd80;
	ld.u32 	%r197, [%rd81];
$L__BB1_78:
	add.s32 	%r159, %r196, %r64;
	mul.wide.s32 	%rd82, %r159, 4;
	add.s64 	%rd6, %rd1, %rd82;
	st.global.u32 	[%rd6], %r197;
	atom.shared.add.u32 	%r115, [_ZZ15testQueueKernelPiiS_iE5queue+8], 1;
	setp.ge.s32 	%p46, %r115, %r63;
	mov.b32 	%r198, -1;
	@%p46 bra 	$L__BB1_80;
	mul.wide.s32 	%rd83, %r115, 4;
	add.s64 	%rd84, %rd2, %rd83;
	ld.u32 	%r198, [%rd84];
$L__BB1_80:
	st.global.u32 	[%rd6+4], %r198;
	add.s32 	%r196, %r196, 2;
$L__BB1_81:
	and.b32  	%r160, %r124, 1;
	setp.eq.b32 	%p47, %r160, 1;
	not.pred 	%p48, %p47;
	@%p48 bra 	$L__BB1_85;
	atom.shared.add.u32 	%r120, [_ZZ15testQueueKernelPiiS_iE5queue+8], 1;
	setp.ge.s32 	%p49, %r120, %r63;
	mov.b32 	%r200, -1;
	@%p49 bra 	$L__BB1_84;
	mul.wide.s32 	%rd85, %r120, 4;
	add.s64 	%rd86, %rd2, %rd85;
	ld.u32 	%r200, [%rd86];
$L__BB1_84:
	add.s32 	%r162, %r196, %r64;
	mul.wide.s32 	%rd87, %r162, 4;
	add.s64 	%rd88, %rd1, %rd87;
	st.global.u32 	[%rd88], %r200;
$L__BB1_85:
	ret;

}


// ===== COMPILED SASS (sm_100) =====

	.target	sm_100

	.elftype	@"ET_EXEC"


//--------------------- .note.nv.tkinfo           --------------------------
	.section	.note.nv.tkinfo,"",@"SHT_NOTE"
	.sectionflags	@"SHF_NOTE_NV_TKINFO"
	.tkinfo
        /*0018*/ 	.word	0x00000002
        /*0030*/ 	.string	""
        /*0030*/ 	.string	"ptxas"
        /*0030*/ 	.string	"Cuda compilation tools, release 13.0, V13.0.88"
        /*0030*/ 	.string	"Build cuda_13.0.r13.0/compiler.36424714_0"
        /*0030*/ 	.string	"-arch sm_100 -m 64 "



//--------------------- .note.nv.cuinfo           --------------------------
	.section	.note.nv.cuinfo,"",@"SHT_NOTE"
	.sectionflags	@"SHF_NOTE_NV_CUINFO"
        /*0018*/ 	.short	0x0002
        /*001a*/ 	.short	0x0064
        /*001c*/ 	.short	0x0082
	.zero		2


//--------------------- .nv.info                  --------------------------
	.section	.nv.info,"",@"SHT_CUDA_INFO"
	.align	4


	//----- nvinfo : EIATTR_REGCOUNT
	.align		4
        /*0000*/ 	.byte	0x04, 0x2f
        /*0002*/ 	.short	(.L_1 - .L_0)
	.align		4
.L_0:
        /*0004*/ 	.word	index@(_Z15testStackKernelPiiS_i)
        /*0008*/ 	.word	0x00000018


	//----- nvinfo : EIATTR_FRAME_SIZE
	.align		4
.L_1:
        /*000c*/ 	.byte	0x04, 0x11
        /*000e*/ 	.short	(.L_3 - .L_2)
	.align		4
.L_2:
        /*0010*/ 	.word	index@(_Z15testStackKernelPiiS_i)
        /*0014*/ 	.word	0x00000000


	//----- nvinfo : EIATTR_REGCOUNT
	.align		4
.L_3:
        /*0018*/ 	.byte	0x04, 0x2f
        /*001a*/ 	.short	(.L_5 - .L_4)
	.align		4
.L_4:
        /*001c*/ 	.word	index@(_Z15testQueueKernelPiiS_i)
        /*0020*/ 	.word	0x0000001a


	//----- nvinfo : EIATTR_FRAME_SIZE
	.align		4
.L_5:
        /*0024*/ 	.byte	0x04, 0x11
        /*0026*/ 	.short	(.L_7 - .L_6)
	.align		4
.L_6:
        /*0028*/ 	.word	index@(_Z15testQueueKernelPiiS_i)
        /*002c*/ 	.word	0x00000000


	//----- nvinfo : EIATTR_MIN_STACK_SIZE
	.align		4
.L_7:
        /*0030*/ 	.byte	0x04, 0x12
        /*0032*/ 	.short	(.L_9 - .L_8)
	.align		4
.L_8:
        /*0034*/ 	.word	index@(_Z15testQueueKernelPiiS_i)
        /*0038*/ 	.word	0x00000000


	//----- nvinfo : EIATTR_MIN_STACK_SIZE
	.align		4
.L_9:
        /*003c*/ 	.byte	0x04, 0x12
        /*003e*/ 	.short	(.L_11 - .L_10)
	.align		4
.L_10:
        /*0040*/ 	.word	index@(_Z15testStackKernelPiiS_i)
        /*0044*/ 	.word	0x00000000
.L_11:


//--------------------- .nv.compat                --------------------------
	.section	.nv.compat,"",@"SHT_CUDA_COMPAT_INFO"
	.align	4
        /*0000*/ 	.byte	0x02, 0x09, 0x00, 0x00, 0x02, 0x02, 0x01, 0x00, 0x02, 0x05, 0x05, 0x00, 0x03, 0x07, 0x01, 0x01
        /*0010*/ 	.byte	0x02, 0x03, 0x00, 0x00, 0x02, 0x06, 0x01, 0x00, 0x04, 0x0b, 0x08, 0x00, 0x09, 0x00, 0x00, 0x00
        /*0020*/ 	.byte	0x00, 0x00, 0x00, 0x00


//--------------------- .nv.info._Z15testQueueKernelPiiS_i --------------------------
	.section	.nv.info._Z15testQueueKernelPiiS_i,"",@"SHT_CUDA_INFO"
	.sectionflags	@""
	.align	4


	//----- nvinfo : EIATTR_CUDA_API_VERSION
	.align		4
        /*0000*/ 	.byte	0x04, 0x37
        /*0002*/ 	.short	(.L_13 - .L_12)
.L_12:
        /*0004*/ 	.word	0x00000082


	//----- nvinfo : EIATTR_KPARAM_INFO
	.align		4
.L_13:
        /*0008*/ 	.byte	0x04, 0x17
        /*000a*/ 	.short	(.L_15 - .L_14)
.L_14:
        /*000c*/ 	.word	0x00000000
        /*0010*/ 	.short	0x0003
        /*0012*/ 	.short	0x0018
        /*0014*/ 	.byte	0x00, 0xf0, 0x11, 0x00


	//----- nvinfo : EIATTR_KPARAM_INFO
	.align		4
.L_15:
        /*0018*/ 	.byte	0x04, 0x17
        /*001a*/ 	.short	(.L_17 - .L_16)
.L_16:
        /*001c*/ 	.word	0x00000000
        /*0020*/ 	.short	0x0002
        /*0022*/ 	.short	0x0010
        /*0024*/ 	.byte	0x00, 0xf5, 0x21, 0x00


	//----- nvinfo : EIATTR_KPARAM_INFO
	.align		4
.L_17:
        /*0028*/ 	.byte	0x04, 0x17
        /*002a*/ 	.short	(.L_19 - .L_18)
.L_18:
        /*002c*/ 	.word	0x00000000
        /*0030*/ 	.short	0x0001
        /*0032*/ 	.short	0x0008
        /*0034*/ 	.byte	0x00, 0xf0, 0x11, 0x00


	//----- nvinfo : EIATTR_KPARAM_INFO
	.align		4
.L_19:
        /*0038*/ 	.byte	0x04, 0x17
        /*003a*/ 	.short	(.L_21 - .L_20)
.L_20:
        /*003c*/ 	.word	0x00000000
        /*0040*/ 	.short	0x0000
        /*0042*/ 	.short	0x0000
        /*0044*/ 	.byte	0x00, 0xf5, 0x21, 0x00


	//----- nvinfo : EIATTR_SPARSE_MMA_MASK
	.align		4
.L_21:
        /*0048*/ 	.byte	0x03, 0x50
        /*004a*/ 	.short	0x0000


	//----- nvinfo : EIATTR_MAXREG_COUNT
	.align		4
        /*004c*/ 	.byte	0x03, 0x1b
        /*004e*/ 	.short	0x00ff


	//----- nvinfo : EIATTR_NUM_BARRIERS
	.align		4
        /*0050*/ 	.byte	0x02, 0x4c
        /*0052*/ 	.byte	0x01
	.zero		1


	//----- nvinfo : EIATTR_MERCURY_ISA_VERSION
	.align		4
        /*0054*/ 	.byte	0x03, 0x5f
        /*0056*/ 	.short	0x0101


	//----- nvinfo : EIATTR_INT_WARP_WIDE_INSTR_OFFSETS
	.align		4
        /*0058*/ 	.byte	0x04, 0x31
        /*005a*/ 	.short	(.L_23 - .L_22)


	//   ....[0]....
.L_22:
        /*005c*/ 	.word	0x00000220


	//   ....[1]....
        /*0060*/ 	.word	0x000002f0


	//   ....[2]....
        /*0064*/ 	.word	0x00000310


	//   ....[3]....
        /*0068*/ 	.word	0x00000410


	//   ....[4]....
        /*006c*/ 	.word	0x000004e0


	//   ....[5]....
        /*0070*/ 	.word	0x000005b0


	//   ....[6]....
        /*0074*/ 	.word	0x00000670


	//   ....[7]....
        /*0078*/ 	.word	0x00000740


	//   ....[8]....
        /*007c*/ 	.word	0x00000810


	//   ....[9]....
        /*0080*/ 	.word	0x000008c0


	//   ....[10]....
        /*0084*/ 	.word	0x000009e0


	//   ....[11]....
        /*0088*/ 	.word	0x00000a40


	//   ....[12]....
        /*008c*/ 	.word	0x00000af0


	//   ....[13]....
        /*0090*/ 	.word	0x00000bc0


	//   ....[14]....
        /*0094*/ 	.word	0x00000c90


	//   ....[15]....
        /*0098*/ 	.word	0x00000d40


	//   ....[16]....
        /*009c*/ 	.word	0x00000e20


	//   ....[17]....
        /*00a0*/ 	.word	0x00000ea0


	//   ....[18]....
        /*00a4*/ 	.word	0x00000f30


	//   ....[19]....
        /*00a8*/ 	.word	0x00000fd0


	//   ....[20]....
        /*00ac*/ 	.word	0x00001070


	//   ....[21]....
        /*00b0*/ 	.word	0x00001130


	//   ....[22]....
        /*00b4*/ 	.word	0x000012f0


	//   ....[23]....
        /*00b8*/ 	.word	0x00001380


	//   ....[24]....
        /*00bc*/ 	.word	0x000013e0


	//   ....[25]....
        /*00c0*/ 	.word	0x000014b0


	//   ....[26]....
        /*00c4*/ 	.word	0x00001510


	//   ....[27]....
        /*00c8*/ 	.word	0x00001590


	//   ....[28]....
        /*00cc*/ 	.word	0x00001660


	//   ....[29]....
        /*00d0*/ 	.word	0x00001720


	//   ....[30]....
        /*00d4*/ 	.word	0x000017e0


	//   ....[31]....
        /*00d8*/ 	.word	0x000018a0


	//   ....[32]....
        /*00dc*/ 	.word	0x00001970


	//   ....[33]....
        /*00e0*/ 	.word	0x00001a80


	//   ....[34]....
        /*00e4*/ 	.word	0x00001b10


	//   ....[35]....
        /*00e8*/ 	.word	0x00001c00


	//   ....[36]....
        /*00ec*/ 	.word	0x00001cc0


	//   ....[37]....
        /*00f0*/ 	.word	0x00001da0


	//   ....[38]....
        /*00f4*/ 	.word	0x00001e90


	//   ....[39]....
        /*00f8*/ 	.word	0x00001f20


	//   ....[40]....
        /*00fc*/ 	.word	0x00002020


	//   ....[41]....
        /*0100*/ 	.word	0x00002100


	//   ....[42]....
        /*0104*/ 	.word	0x000021b0


	//----- nvinfo : EIATTR_VRC_CTA_INIT_COUNT
	.align		4
.L_23:
        /*0108*/ 	.byte	0x02, 0x4a
	.zero		1
	.zero		1


	//----- nvinfo : EIATTR_EXIT_INSTR_OFFSETS
	.align		4
        /*010c*/ 	.byte	0x04, 0x1c
        /*010e*/ 	.short	(.L_25 - .L_24)


	//   ....[0]....
.L_24:
        /*0110*/ 	.word	0x000011c0


	//   ....[1]....
        /*0114*/ 	.word	0x00001a20


	//   ....[2]....
        /*0118*/ 	.word	0x00001e50


	//   ....[3]....
        /*011c*/ 	.word	0x000020e0


	//   ....[4]....
        /*0120*/ 	.word	0x00002250


	//----- nvinfo : EIATTR_CRS_STACK_SIZE
	.align		4
.L_25:
        /*0124*/ 	.byte	0x04, 0x1e
        /*0126*/ 	.short	(.L_27 - .L_26)
.L_26:
        /*0128*/ 	.word	0x00000000


	//----- nvinfo : EIATTR_CBANK_PARAM_SIZE
	.align		4
.L_27:
        /*012c*/ 	.byte	0x03, 0x19
        /*012e*/ 	.short	0x001c


	//----- nvinfo : EIATTR_PARAM_CBANK
	.align		4
        /*0130*/ 	.byte	0x04, 0x0a
        /*0132*/ 	.short	(.L_29 - .L_28)
	.align		4
.L_28:
        /*0134*/ 	.word	index@(.nv.constant0._Z15testQueueKernelPiiS_i)
        /*0138*/ 	.short	0x0380
        /*013a*/ 	.short	0x001c


	//----- nvinfo : EIATTR_SW_WAR
	.align		4
.L_29:
        /*013c*/ 	.byte	0x04, 0x36
        /*013e*/ 	.short	(.L_31 - .L_30)
.L_30:
        /*0140*/ 	.word	0x00000008
.L_31:


//--------------------- .nv.info._Z15testStackKernelPiiS_i --------------------------
	.section	.nv.info._Z15testStackKernelPiiS_i,"",@"SHT_CUDA_INFO"
	.sectionflags	@""
	.align	4


	//----- nvinfo : EIATTR_CUDA_API_VERSION
	.align		4
        /*0000*/ 	.byte	0x04, 0x37
        /*0002*/ 	.short	(.L_33 - .L_32)
.L_32:
        /*0004*/ 	.word	0x00000082


	//----- nvinfo : EIATTR_KPARAM_INFO
	.align		4
.L_33:
        /*0008*/ 	.byte	0x04, 0x17
        /*000a*/ 	.short	(.L_35 - .L_34)
.L_34:
        /*000c*/ 	.word	0x00000000
        /*0010*/ 	.short	0x0003
        /*0012*/ 	.short	0x0018
        /*0014*/ 	.byte	0x00, 0xf0, 0x11, 0x00


	//----- nvinfo : EIATTR_KPARAM_INFO
	.align		4
.L_35:
        /*0018*/ 	.byte	0x04, 0x17
        /*001a*/ 	.short	(.L_37 - .L_36)
.L_36:
        /*001c*/ 	.word	0x00000000
        /*0020*/ 	.short	0x0002
        /*0022*/ 	.short	0x0010
        /*0024*/ 	.byte	0x00, 0xf5, 0x21, 0x00


	//----- nvinfo : EIATTR_KPARAM_INFO
	.align		4
.L_37:
        /*0028*/ 	.byte	0x04, 0x17
        /*002a*/ 	.short	(.L_39 - .L_38)
.L_38:
        /*002c*/ 	.word	0x00000000
        /*0030*/ 	.short	0x0001
        /*0032*/ 	.short	0x0008
        /*0034*/ 	.byte	0x00, 0xf0, 0x11, 0x00


	//----- nvinfo : EIATTR_KPARAM_INFO
	.align		4
.L_39:
        /*0038*/ 	.byte	0x04, 0x17
        /*003a*/ 	.short	(.L_41 - .L_40)
.L_40:
        /*003c*/ 	.word	0x00000000
        /*0040*/ 	.short	0x0000
        /*0042*/ 	.short	0x0000
        /*0044*/ 	.byte	0x00, 0xf5, 0x21, 0x00


	//----- nvinfo : EIATTR_SPARSE_MMA_MASK
	.align		4
.L_41:
        /*0048*/ 	.byte	0x03, 0x50
        /*004a*/ 	.short	0x0000


	//----- nvinfo : EIATTR_MAXREG_COUNT
	.align		4
        /*004c*/ 	.byte	0x03, 0x1b
        /*004e*/ 	.short	0x00ff


	//----- nvinfo : EIATTR_NUM_BARRIERS
	.align		4
        /*0050*/ 	.byte	0x02, 0x4c
        /*0052*/ 	.byte	0x01
	.zero		1


	//----- nvinfo : EIATTR_MERCURY_ISA_VERSION
	.align		4
        /*0054*/ 	.byte	0x03, 0x5f
        /*0056*/ 	.short	0x0101


	//----- nvinfo : EIATTR_INT_WARP_WIDE_INSTR_OFFSETS
	.align		4
        /*0058*/ 	.byte	0x04, 0x31
        /*005a*/ 	.short	(.L_43 - .L_42)


	//   ....[0]....
.L_42:
        /*005c*/ 	.word	0x00000220


	//   ....[1]....
        /*0060*/ 	.word	0x000002f0


	//   ....[2]....
        /*0064*/ 	.word	0x00000310


	//   ....[3]....
        /*0068*/ 	.word	0x00000410


	//   ....[4]....
        /*006c*/ 	.word	0x000004e0


	//   ....[5]....
        /*0070*/ 	.word	0x000005b0


	//   ....[6]....
        /*0074*/ 	.word	0x00000670


	//   ....[7]....
        /*0078*/ 	.word	0x00000740


	//   ....[8]....
        /*007c*/ 	.word	0x00000810


	//   ....[9]....
        /*0080*/ 	.word	0x000008c0


	//   ....[10]....
        /*0084*/ 	.word	0x000009e0


	//   ....[11]....
        /*0088*/ 	.word	0x00000a40


	//   ....[12]....
        /*008c*/ 	.word	0x00000af0


	//   ....[13]....
        /*0090*/ 	.word	0x00000bc0


	//   ....[14]....
        /*0094*/ 	.word	0x00000c90


	//   ....[15]....
        /*0098*/ 	.word	0x00000d40


	//   ....[16]....
        /*009c*/ 	.word	0x00000e20


	//   ....[17]....
        /*00a0*/ 	.word	0x00000ea0


	//   ....[18]....
        /*00a4*/ 	.word	0x00000f30


	//   ....[19]....
        /*00a8*/ 	.word	0x00000fd0


	//   ....[20]....
        /*00ac*/ 	.word	0x00001070


	//   ....[21]....
        /*00b0*/ 	.word	0x00001130


	//   ....[22]....
        /*00b4*/ 	.word	0x000012e0


	//   ....[23]....
        /*00b8*/ 	.word	0x00001380


	//   ....[24]....
        /*00bc*/ 	.word	0x000013e0


	//   ....[25]....
        /*00c0*/ 	.word	0x000014c0


	//   ....[26]....
        /*00c4*/ 	.word	0x00001520


	//   ....[27]....
        /*00c8*/ 	.word	0x000015a0


	//   ....[28]....
        /*00cc*/ 	.word	0x00001670


	//   ....[29]....
        /*00d0*/ 	.word	0x00001730


	//   ....[30]....
        /*00d4*/ 	.word	0x000017f0


	//   ....[31]....
        /*00d8*/ 	.word	0x000018b0


	//   ....[32]....
        /*00dc*/ 	.word	0x00001970


	//   ....[33]....
        /*00e0*/ 	.word	0x00001a80


	//   ....[34]....
        /*00e4*/ 	.word	0x00001b20


	//   ....[35]....
        /*00e8*/ 	.word	0x00001c10


	//   ....[36]....
        /*00ec*/ 	.word	0x00001ce0


	//   ....[37]....
        /*00f0*/ 	.word	0x00001dc0


	//   ....[38]....
        /*00f4*/ 	.word	0x00001eb0


	//   ....[39]....
        /*00f8*/ 	.word	0x00001f50


	//   ....[40]....
        /*00fc*/ 	.word	0x00002050


	//   ....[41]....
        /*0100*/ 	.word	0x00002130


	//   ....[42]....
        /*0104*/ 	.word	0x00002210


	//----- nvinfo : EIATTR_VRC_CTA_INIT_COUNT
	.align		4
.L_43:
        /*0108*/ 	.byte	0x02, 0x4a
	.zero		1
	.zero		1


	//----- nvinfo : EIATTR_EXIT_INSTR_OFFSETS
	.align		4
        /*010c*/ 	.byte	0x04, 0x1c
        /*010e*/ 	.short	(.L_45 - .L_44)


	//   ....[0]....
.L_44:
        /*0110*/ 	.word	0x000011c0


	//   ....[1]....
        /*0114*/ 	.word	0x00001a20


	//   ....[2]....
        /*0118*/ 	.word	0x00001e70


	//   ....[3]....
        /*011c*/ 	.word	0x00002110


	//   ....[4]....
        /*0120*/ 	.word	0x00002290


	//----- nvinfo : EIATTR_CRS_STACK_SIZE
	.align		4
.L_45:
        /*0124*/ 	.byte	0x04, 0x1e
        /*0126*/ 	.short	(.L_47 - .L_46)
.L_46:
        /*0128*/ 	.word	0x00000000


	//----- nvinfo : EIATTR_CBANK_PARAM_SIZE
	.align		4
.L_47:
        /*012c*/ 	.byte	0x03, 0x19
        /*012e*/ 	.short	0x001c


	//----- nvinfo : EIATTR_PARAM_CBANK
	.align		4
        /*0130*/ 	.byte	0x04, 0x0a
        /*0132*/ 	.short	(.L_49 - .L_48)
	.align		4
.L_48:
        /*0134*/ 	.word	index@(.nv.constant0._Z15testStackKernelPiiS_i)
        /*0138*/ 	.short	0x0380
        /*013a*/ 	.short	0x001c


	//----- nvinfo : EIATTR_SW_WAR
	.align		4
.L_49:
        /*013c*/ 	.byte	0x04, 0x36
        /*013e*/ 	.short	(.L_51 - .L_50)
.L_50:
        /*0140*/ 	.word	0x00000008
.L_51:


//--------------------- .nv.callgraph             --------------------------
	.section	.nv.callgraph,"",@"SHT_CUDA_CALLGRAPH"
	.align	4
	.sectionentsize	8
	.align		4
        /*0000*/ 	.word	0x00000000
	.align		4
        /*0004*/ 	.word	0xffffffff
	.align		4
        /*0008*/ 	.word	0x00000000
	.align		4
        /*000c*/ 	.word	0xfffffffe
	.align		4
        /*0010*/ 	.word	0x00000000
	.align		4
        /*0014*/ 	.word	0xfffffffd
	.align		4
        /*0018*/ 	.word	0x00000000
	.align		4
        /*001c*/ 	.word	0xfffffffc


//--------------------- .text._Z15testQueueKernelPiiS_i --------------------------
	.section	.text._Z15testQueueKernelPiiS_i,"ax",@progbits
	.align	128
        .global         _Z15testQueueKernelPiiS_i
        .type           _Z15testQueueKernelPiiS_i,@function
        .size           _Z15testQueueKernelPiiS_i,(.L_x_32 - _Z15testQueueKernelPiiS_i)
        .other          _Z15testQueueKernelPiiS_i,@"STO_CUDA_ENTRY STV_DEFAULT"
_Z15testQueueKernelPiiS_i:
.text._Z15testQueueKernelPiiS_i:
[----:B------:R-:W-:Y:S01]  /*0000*/  LDC R1, c[0x0][0x37c] ;  /* 0x0000df00ff017b82 */ /* 0x000fe20000000800 */
[----:B------:R-:W0:Y:S01]  /*0010*/  S2R R7, SR_TID.X ;  /* 0x0000000000077919 */ /* 0x000e220000002100 */
[----:B------:R-:W1:Y:S06]  /*0020*/  LDCU UR4, c[0x0][0x398] ;  /* 0x00007300ff0477ac */ /* 0x000e6c0008000800 */
[----:B------:R-:W2:Y:S01]  /*0030*/  S2UR UR5, SR_CTAID.X ;  /* 0x00000000000579c3 */ /* 0x000ea20000002500 */
[----:B------:R-:W3:Y:S01]  /*0040*/  LDCU.64 UR8, c[0x0][0x358] ;  /* 0x00006b00ff0877ac */ /* 0x000ee20008000a00 */
[----:B-1----:R-:W-:Y:S01]  /*0050*/  UISETP.GE.AND UP0, UPT, UR4, 0x1, UPT ;  /* 0x000000010400788c */ /* 0x002fe2000bf06270 */
[----:B0-----:R-:W-:-:S13]  /*0060*/  ISETP.NE.AND P0, PT, R7, RZ, PT ;  /* 0x000000ff0700720c */ /* 0x001fda0003f05270 */
[----:B------:R-:W0:Y:S01]  /*0070*/  @!P0 S2R R5, SR_CgaCtaId ;  /* 0x0000000000058919 */ /* 0x000e220000008800 */
[----:B------:R-:W1:Y:S01]  /*0080*/  @!P0 LDC.64 R2, c[0x0][0x380] ;  /* 0x0000e000ff028b82 */ /* 0x000e620000000a00 */
[----:B------:R-:W-:-:S07]  /*0090*/  @!P0 MOV R0, 0x400 ;  /* 0x0000040000008802 */ /* 0x000fce0000000f00 */
[----:B------:R-:W4:Y:S01]  /*00a0*/  @!P0 LDC R4, c[0x0][0x388] ;  /* 0x0000e200ff048b82 */ /* 0x000f220000000800 */
[----:B0-----:R-:W-:-:S07]  /*00b0*/  @!P0 LEA R5, R5, R0, 0x18 ;  /* 0x0000000005058211 */ /* 0x001fce00078ec0ff */
[----:B------:R-:W2:Y:S01]  /*00c0*/  LDC R0, c[0x0][0x360] ;  /* 0x0000d800ff007b82 */ /* 0x000ea20000000800 */
[----:B-1----:R0:W-:Y:S04]  /*00d0*/  @!P0 STS.64 [R5], R2 ;  /* 0x0000000205008388 */ /* 0x0021e80000000a00 */
[----:B------:R0:W-:Y:S04]  /*00e0*/  @!P0 STS.64 [R5+0x8], RZ ;  /* 0x000008ff05008388 */ /* 0x0001e80000000a00 */
[----:B----4-:R0:W-:Y:S01]  /*00f0*/  @!P0 STS [R5+0x10], R4 ;  /* 0x0000100405008388 */ /* 0x0101e20000000800 */
[----:B--2---:R-:W-:Y:S01]  /*0100*/  IMAD R0, R0, UR5, R7 ;  /* 0x0000000500007c24 */ /* 0x004fe2000f8e0207 */
[----:B------:R-:W-:Y:S06]  /*0110*/  BAR.SYNC.DEFER_BLOCKING 0x0 ;  /* 0x0000000000007b1d */ /* 0x000fec0000010000 */
[----:B0--3--:R-:W-:Y:S05]  /*0120*/  BRA.U !UP0, `(.L_x_0) ;  /* 0x0000001108187547 */ /* 0x009fea000b800000 */
[----:B------:R-:W-:Y:S01]  /*0130*/  UISETP.GE.U32.AND UP1, UPT, UR4, 0x8, UPT ;  /* 0x000000080400788c */ /* 0x000fe2000bf26070 */
[----:B------:R-:W-:Y:S01]  /*0140*/  IMAD.MOV.U32 R3, RZ, RZ, RZ ;  /* 0x000000ffff037224 */ /* 0x000fe200078e00ff */
[----:B------:R-:W-:-:S04]  /*0150*/  ULOP3.LUT UR7, UR4, 0x7, URZ, 0xc0, !UPT ;  /* 0x0000000704077892 */ /* 0x000fc8000f8ec0ff */
[----:B------:R-:W-:-:S03]  /*0160*/  UISETP.NE.AND UP0, UPT, UR7, URZ, UPT ;  /* 0x000000ff0700728c */ /* 0x000fc6000bf05270 */
[----:B------:R-:W-:Y:S08]  /*0170*/  BRA.U !UP1, `(.L_x_1) ;  /* 0x0000000509f87547 */ /* 0x000ff0000b800000 */
[----:B------:R-:W0:Y:S01]  /*0180*/  S2UR UR6, SR_CgaCtaId ;  /* 0x00000000000679c3 */ /* 0x000e220000008800 */
[----:B------:R-:W-:Y:S01]  /*0190*/  UMOV UR5, 0x400 ;  /* 0x0000040000057882 */ /* 0x000fe20000000000 */
[----:B------:R-:W-:Y:S01]  /*01a0*/  ULOP3.LUT UR4, UR4, 0x7ffffff8, URZ, 0xc0, !UPT ;  /* 0x7ffffff804047892 */ /* 0x000fe2000f8ec0ff */
[----:B------:R-:W-:-:S04]  /*01b0*/  IMAD.MOV.U32 R3, RZ, RZ, 0x3e8 ;  /* 0x000003e8ff037424 */ /* 0x000fc800078e00ff */
[----:B------:R-:W-:Y:S02]  /*01c0*/  IMAD R4, R0, R3, 0x3 ;  /* 0x0000000300047424 */ /* 0x000fe400078e0203 */
[----:B------:R-:W-:Y:S01]  /*01d0*/  IMAD.U32 R3, RZ, RZ, UR4 ;  /* 0x00000004ff037e24 */ /* 0x000fe2000f8e00ff */
[----:B0-----:R-:W-:Y:S02]  /*01e0*/  ULEA UR5, UR6, UR5, 0x18 ;  /* 0x0000000506057291 */ /* 0x001fe4000f8ec0ff */
[----:B------:R-:W-:-:S07]  /*01f0*/  UIADD3 UR6, UPT, UPT, -UR4, URZ, URZ ;  /* 0x000000ff04067290 */ /* 0x000fce000fffe1ff */
[----:B------:R-:W0:Y:S05]  /*0200*/  LDS R2, [UR5+0x10] ;  /* 0x00001005ff027984 */ /* 0x000e2a0008000800 */
.L_x_2:
[----:B-1----:R-:W1:Y:S01]  /*0210*/  S2R R6, SR_LANEID ;  /* 0x0000000000067919 */ /* 0x002e620000000000 */
[----:B------:R-:W-:Y:S01]  /*0220*/  VOTEU.ANY UR4, UPT, PT ;  /* 0x0000000000047886 */ /* 0x000fe200038e0100 */
[----:B------:R-:W-:Y:S01]  /*0230*/  UIADD3 UR6, UPT, UPT, UR6, 0x8, URZ ;  /* 0x0000000806067890 */ /* 0x000fe2000fffe0ff */
[----:B------:R-:W1:Y:S01]  /*0240*/  FLO.U32 R11, UR4 ;  /* 0x00000004000b7d00 */ /* 0x000e6200080e0000 */
[----:B--2---:R-:W2:Y:S02]  /*0250*/  S2R R5, SR_LTMASK ;  /* 0x0000000000057919 */ /* 0x004ea40000003900 */
[----:B------:R-:W-:-:S05]  /*0260*/  UISETP.NE.AND UP1, UPT, UR6, URZ, UPT ;  /* 0x000000ff0600728c */ /* 0x000fca000bf25270 */
[----:B------:R-:W3:Y:S01]  /*0270*/  POPC R10, UR4 ;  /* 0x00000004000a7d09 */ /* 0x000ee20008000000 */
[----:B-1----:R-:W-:Y:S02]  /*0280*/  ISETP.EQ.U32.AND P0, PT, R11, R6, PT ;  /* 0x000000060b00720c */ /* 0x002fe40003f02070 */
[----:B--2---:R-:W-:Y:S01]  /*0290*/  LOP3.LUT R12, R5, UR4, RZ, 0xc0, !PT ;  /* 0x00000004050c7c12 */ /* 0x004fe2000f8ec0ff */
[----:B------:R-:W1:Y:S05]  /*02a0*/  S2UR UR4, SR_CgaCtaId ;  /* 0x00000000000479c3 */ /* 0x000e6a0000008800 */
[----:B------:R-:W-:Y:S05]  /*02b0*/  POPC R12, R12 ;  /* 0x0000000c000c7309 */ /* 0x000fea0000000000 */
[----:B---3--:R-:W2:Y:S01]  /*02c0*/  @P0 ATOMS.ADD R10, [UR5+0xc], R10 ;  /* 0x00000c0aff0a098c */ /* 0x008ea20008000005 */
[----:B------:R-:W-:-:S02]  /*02d0*/  UMOV UR5, 0x400 ;  /* 0x0000040000057882 */ /* 0x000fc40000000000 */
[----:B-1----:R-:W-:-:S03]  /*02e0*/  ULEA UR5, UR4, UR5, 0x18 ;  /* 0x0000000504057291 */ /* 0x002fc6000f8ec0ff */
[----:B------:R-:W-:Y:S02]  /*02f0*/  VOTEU.ANY UR4, UPT, PT ;  /* 0x0000000000047886 */ /* 0x000fe400038e0100 */
[----:B------:R-:W1:Y:S01]  /*0300*/  FLO.U32 R15, UR4 ;  /* 0x00000004000f7d00 */ /* 0x000e6200080e0000 */
[----:B--2---:R-:W2:Y:S07]  /*0310*/  SHFL.IDX PT, R7, R10, R11, 0x1f ;  /* 0x00001f0b0a077589 */ /* 0x004eae00000e0000 */
[----:B------:R-:W3:Y:S01]  /*0320*/  POPC R14, UR4 ;  /* 0x00000004000e7d09 */ /* 0x000ee20008000000 */
[----:B-1----:R-:W-:-:S07]  /*0330*/  ISETP.EQ.U32.AND P1, PT, R15, R6, PT ;  /* 0x000000060f00720c */ /* 0x002fce0003f22070 */
[----:B------:R-:W1:Y:S08]  /*0340*/  FLO.U32 R17, UR4 ;  /* 0x0000000400117d00 */ /* 0x000e7000080e0000 */
[----:B------:R-:W-:Y:S01]  /*0350*/  POPC R16, UR4 ;  /* 0x0000000400107d09 */ /* 0x000fe20008000000 */
[----:B--2---:R-:W-:Y:S01]  /*0360*/  IMAD.IADD R7, R7, 0x1, R12 ;  /* 0x0000000107077824 */ /* 0x004fe200078e020c */
[----:B------:R-:W-:-:S04]  /*0370*/  LOP3.LUT R12, R5, UR4, RZ, 0xc0, !PT ;  /* 0x00000004050c7c12 */ /* 0x000fc8000f8ec0ff */
[C---:B0-----:R-:W-:Y:S02]  /*0380*/  ISETP.GE.AND P0, PT, R7.reuse, R2, PT ;  /* 0x000000020700720c */ /* 0x041fe40003f06270 */
[----:B------:R-:W0:Y:S11]  /*0390*/  POPC R12, R12 ;  /* 0x0000000c000c7309 */ /* 0x000e360000000000 */
[----:B------:R-:W2:Y:S02]  /*03a0*/  @!P0 LDS.64 R8, [UR5] ;  /* 0x00000005ff088984 */ /* 0x000ea40008000a00 */
[----:B--2---:R-:W-:-:S04]  /*03b0*/  @!P0 IMAD.WIDE R8, R7, 0x4, R8 ;  /* 0x0000000407088825 */ /* 0x004fc800078e0208 */
[----:B------:R-:W-:-:S05]  /*03c0*/  @!P0 VIADD R7, R4, 0xfffffffd ;  /* 0xfffffffd04078836 */ /* 0x000fca0000000000 */
[----:B------:R-:W-:Y:S04]  /*03d0*/  @!P0 ST.E desc[UR8][R8.64], R7 ;  /* 0x0000000708008985 */ /* 0x000fe8000c101908 */
[----:B------:R-:W-:Y:S04]  /*03e0*/  @!P0 LDS R2, [UR5+0x10] ;  /* 0x00001005ff028984 */ /* 0x000fe80008000800 */
[----:B---3--:R-:W2:Y:S01]  /*03f0*/  @P1 ATOMS.ADD R14, [UR5+0xc], R14 ;  /* 0x00000c0eff0e198c */ /* 0x008ea20008000005 */
[----:B-1----:R-:W-:-:S03]  /*0400*/  ISETP.EQ.U32.AND P1, PT, R17, R6, PT ;  /* 0x000000061100720c */ /* 0x002fc60003f22070 */
[----:B--2---:R1:W0:Y:S02]  /*0410*/  SHFL.IDX PT, R13, R14, R15, 0x1f ;  /* 0x00001f0f0e0d7589 */ /* 0x00422400000e0000 */
[----:B-1----:R-:W-:Y:S01]  /*0420*/  POPC R14, UR4 ;  /* 0x00000004000e7d09 */ /* 0x002fe20008000000 */
[----:B0-----:R-:W-:Y:S01]  /*0430*/  IMAD.IADD R13, R13, 0x1, R12 ;  /* 0x000000010d0d7824 */ /* 0x001fe200078e020c */
[----:B------:R-:W-:-:S04]  /*0440*/  LOP3.LUT R12, R5, UR4, RZ, 0xc0, !PT ;  /* 0x00000004050c7c12 */ /* 0x000fc8000f8ec0ff */
[----:B------:R-:W-:Y:S02]  /*0450*/  ISETP.GE.AND P0, PT, R13, R2, PT ;  /* 0x000000020d00720c */ /* 0x000fe40003f06270 */
[----:B------:R-:W0:Y:S11]  /*0460*/  POPC R12, R12 ;  /* 0x0000000c000c7309 */ /* 0x000e360000000000 */
[----:B------:R-:W1:Y:S01]  /*0470*/  @!P0 LDS.64 R10, [UR5] ;  /* 0x00000005ff0a8984 */ /* 0x000e620008000a00 */
[----:B------:R-:W-:-:S02]  /*0480*/  @!P0 VIADD R7, R4, 0xfffffffe ;  /* 0xfffffffe04078836 */ /* 0x000fc40000000000 */
[----:B-1----:R-:W-:-:S05]  /*0490*/  @!P0 IMAD.WIDE R10, R13, 0x4, R10 ;  /* 0x000000040d0a8825 */ /* 0x002fca00078e020a */
[----:B------:R-:W-:Y:S04]  /*04a0*/  @!P0 ST.E desc[UR8][R10.64], R7 ;  /* 0x000000070a008985 */ /* 0x000fe8000c101908 */
[----:B------:R-:W-:Y:S04]  /*04b0*/  @!P0 LDS R2, [UR5+0x10] ;  /* 0x00001005ff028984 */ /* 0x000fe80008000800 */
[----:B------:R-:W1:Y:S01]  /*04c0*/  @P1 ATOMS.ADD R16, [UR5+0xc], R16 ;  /* 0x00000c10ff10198c */ /* 0x000e620008000005 */
[----:B------:R-:W-:-:S03]  /*04d0*/  ISETP.EQ.U32.AND P1, PT, R15, R6, PT ;  /* 0x000000060f00720c */ /* 0x000fc60003f22070 */
[----:B-1----:R1:W0:Y:S02]  /*04e0*/  SHFL.IDX PT, R13, R16, R17, 0x1f ;  /* 0x00001f11100d7589 */ /* 0x00222400000e0000 */
        /* <DEDUP_REMOVED lines=16> */
[C---:B------:R-:W-:Y:S02]  /*05f0*/  ISETP.GE.AND P0, PT, R13.reuse, R2, PT ;  /* 0x000000020d00720c */ /* 0x040fe40003f06270 */
[----:B------:R-:W0:Y:S11]  /*0600*/  POPC R12, R12 ;  /* 0x0000000c000c7309 */ /* 0x000e360000000000 */
[----:B------:R-:W1:Y:S02]  /*0610*/  @!P0 LDS.64 R10, [UR5] ;  /* 0x00000005ff0a8984 */ /* 0x000e640008000a00 */
        /* <DEDUP_REMOVED lines=12> */
[----:B-1----:R-:W-:-:S04]  /*06e0*/  @!P0 IMAD.WIDE R8, R7, 0x4, R8 ;  /* 0x0000000407088825 */ /* 0x002fc800078e0208 */
[----:B------:R-:W-:-:S05]  /*06f0*/  @!P0 VIADD R7, R4, 0x1 ;  /* 0x0000000104078836 */ /* 0x000fca0000000000 */
[----:B------:R-:W-:Y:S04]  /*0700*/  @!P0 ST.E desc[UR8][R8.64], R7 ;  /* 0x0000000708008985 */ /* 0x000fe8000c101908 */
[----:B------:R-:W-:Y:S04]  /*0710*/  @!P0 LDS R2, [UR5+0x10] ;  /* 0x00001005ff028984 */ /* 0x000fe80008000800 */
[----:B------:R-:W1:Y:S01]  /*0720*/  @P1 ATOMS.ADD R14, [UR5+0xc], R14 ;  /* 0x00000c0eff0e198c */ /* 0x000e620008000005 */
[----:B------:R-:W-:-:S03]  /*0730*/  ISETP.EQ.U32.AND P1, PT, R17, R6, PT ;  /* 0x000000061100720c */ /* 0x000fc60003f22070 */
[----:B-1----:R-:W0:Y:S02]  /*0740*/  SHFL.IDX PT, R13, R14, R15, 0x1f ;  /* 0x00001f0f0e0d7589 */ /* 0x002e2400000e0000 */
[----:B0-----:R-:W-:Y:S02]  /*0750*/  IADD3 R13, PT, PT, R13, R12, RZ ;  /* 0x0000000c0d0d7210 */ /* 0x001fe40007ffe0ff */
[----:B------:R-:W-:Y:S02]  /*0760*/  LOP3.LUT R12, R5, UR4, RZ, 0xc0, !PT ;  /* 0x00000004050c7c12 */ /* 0x000fe4000f8ec0ff */
[----:B------:R-:W-:-:S04]  /*0770*/  ISETP.GE.AND P0, PT, R13, R2, PT ;  /* 0x000000020d00720c */ /* 0x000fc80003f06270 */
[----:B------:R-:W0:Y:S09]  /*0780*/  POPC R12, R12 ;  /* 0x0000000c000c7309 */ /* 0x000e320000000000 */
[----:B------:R-:W1:Y:S01]  /*0790*/  @!P0 LDS.64 R10, [UR5] ;  /* 0x00000005ff0a8984 */ /* 0x000e620008000a00 */
[----:B------:R-:W-:-:S02]  /*07a0*/  @!P0 VIADD R7, R4, 0x2 ;  /* 0x0000000204078836 */ /* 0x000fc40000000000 */
[----:B-1----:R-:W-:-:S05]  /*07b0*/  @!P0 IMAD.WIDE R10, R13, 0x4, R10 ;  /* 0x000000040d0a8825 */ /* 0x002fca00078e020a */
[----:B------:R1:W-:Y:S04]  /*07c0*/  @!P0 ST.E desc[UR8][R10.64], R7 ;  /* 0x000000070a008985 */ /* 0x0003e8000c101908 */
[----:B------:R-:W-:Y:S04]  /*07d0*/  @!P0 LDS R2, [UR5+0x10] ;  /* 0x00001005ff028984 */ /* 0x000fe80008000800 */
[----:B------:R-:W2:Y:S01]  /*07e0*/  @P1 ATOMS.ADD R16, [UR5+0xc], R16 ;  /* 0x00000c10ff10198c */ /* 0x000ea20008000005 */
[----:B------:R-:W-:Y:S01]  /*07f0*/  ISETP.EQ.U32.AND P1, PT, R15, R6, PT ;  /* 0x000000060f00720c */ /* 0x000fe20003f22070 */
[----:B-1----:R-:W1:Y:S02]  /*0800*/  POPC R10, UR4 ;  /* 0x00000004000a7d09 */ /* 0x002e640008000000 */
[----:B--2---:R-:W0:Y:S02]  /*0810*/  SHFL.IDX PT, R13, R16, R17, 0x1f ;  /* 0x00001f11100d7589 */ /* 0x004e2400000e0000 */
[----:B0-----:R-:W-:Y:S01]  /*0820*/  IMAD.IADD R13, R13, 0x1, R12 ;  /* 0x000000010d0d7824 */ /* 0x001fe200078e020c */
[----:B------:R-:W-:-:S04]  /*0830*/  LOP3.LUT R12, R5, UR4, RZ, 0xc0, !PT ;  /* 0x00000004050c7c12 */ /* 0x000fc8000f8ec0ff */
[----:B------:R-:W-:Y:S02]  /*0840*/  ISETP.GE.AND P0, PT, R13, R2, PT ;  /* 0x000000020d00720c */ /* 0x000fe40003f06270 */
[----:B------:R-:W0:Y:S11]  /*0850*/  POPC R12, R12 ;  /* 0x0000000c000c7309 */ /* 0x000e360000000000 */
[----:B------:R-:W2:Y:S01]  /*0860*/  @!P0 LDS.64 R8, [UR5] ;  /* 0x00000005ff088984 */ /* 0x000ea20008000a00 */
[----:B------:R-:W-:-:S02]  /*0870*/  @!P0 VIADD R11, R4, 0x3 ;  /* 0x00000003040b8836 */ /* 0x000fc40000000000 */
[----:B--2---:R-:W-:-:S05]  /*0880*/  @!P0 IMAD.WIDE R8, R13, 0x4, R8 ;  /* 0x000000040d088825 */ /* 0x004fca00078e0208 */
[----:B------:R-:W-:Y:S04]  /*0890*/  @!P0 ST.E desc[UR8][R8.64], R11 ;  /* 0x0000000b08008985 */ /* 0x000fe8000c101908 */
[----:B------:R-:W-:Y:S04]  /*08a0*/  @!P0 LDS R2, [UR5+0x10] ;  /* 0x00001005ff028984 */ /* 0x000fe80008000800 */
[----:B-1----:R-:W1:Y:S04]  /*08b0*/  @P1 ATOMS.ADD R10, [UR5+0xc], R10 ;  /* 0x00000c0aff0a198c */ /* 0x002e680008000005 */
[----:B-1----:R-:W0:Y:S02]  /*08c0*/  SHFL.IDX PT, R15, R10, R15, 0x1f ;  /* 0x00001f0f0a0f7589 */ /* 0x002e2400000e0000 */
[----:B0-----:R-:W-:-:S05]  /*08d0*/  IMAD.IADD R5, R15, 0x1, R12 ;  /* 0x000000010f057824 */ /* 0x001fca00078e020c */
[----:B------:R-:W-:-:S13]  /*08e0*/  ISETP.GE.AND P0, PT, R5, R2, PT ;  /* 0x000000020500720c */ /* 0x000fda0003f06270 */
[----:B------:R-:W0:Y:S01]  /*08f0*/  @!P0 LDS.64 R6, [UR5] ;  /* 0x00000005ff068984 */ /* 0x000e220008000a00 */
[C---:B------:R-:W-:Y:S02]  /*0900*/  @!P0 VIADD R13, R4.reuse, 0x4 ;  /* 0x00000004040d8836 */ /* 0x040fe40000000000 */
[----:B------:R-:W-:Y:S02]  /*0910*/  VIADD R4, R4, 0x8 ;  /* 0x0000000804047836 */ /* 0x000fe40000000000 */
[----:B0-----:R-:W-:-:S05]  /*0920*/  @!P0 IMAD.WIDE R6, R5, 0x4, R6 ;  /* 0x0000000405068825 */ /* 0x001fca00078e0206 */
[----:B------:R1:W-:Y:S04]  /*0930*/  @!P0 ST.E desc[UR8][R6.64], R13 ;  /* 0x0000000d06008985 */ /* 0x0003e8000c101908 */
[----:B------:R-:W2:Y:S01]  /*0940*/  @!P0 LDS R2, [UR5+0x10] ;  /* 0x00001005ff028984 */ /* 0x000ea20008000800 */
[----:B------:R-:W-:Y:S05]  /*0950*/  BRA.U UP1, `(.L_x_2) ;  /* 0xfffffff9012c7547 */ /* 0x000fea000b83ffff */
.L_x_1:
[----:B------:R-:W-:Y:S05]  /*0960*/  BRA.U !UP0, `(.L_x_0) ;  /* 0x0000000908087547 */ /* 0x000fea000b800000 */
[----:B------:R-:W0:Y:S01]  /*0970*/  LDCU UR4, c[0x0][0x398] ;  /* 0x00007300ff0477ac */ /* 0x000e220008000800 */
[----:B------:R-:W-:Y:S02]  /*0980*/  UISETP.GE.U32.AND UP0, UPT, UR7, 0x4, UPT ;  /* 0x000000040700788c */ /* 0x000fe4000bf06070 */
[----:B0-----:R-:W-:-:S04]  /*0990*/  ULOP3.LUT UR10, UR4, 0x3, URZ, 0xc0, !UPT ;  /* 0x00000003040a7892 */ /* 0x001fc8000f8ec0ff */
[----:B------:R-:W-:-:S03]  /*09a0*/  UISETP.NE.AND UP1, UPT, UR10, URZ, UPT ;  /* 0x000000ff0a00728c */ /* 0x000fc6000bf25270 */
[----:B------:R-:W-:Y:S08]  /*09b0*/  BRA.U !UP0, `(.L_x_3) ;  /* 0x0000000108fc7547 */ /* 0x000ff0000b800000 */
[----:B------:R-:W0:Y:S01]  /*09c0*/  S2R R5, SR_LANEID ;  /* 0x0000000000057919 */ /* 0x000e220000000000 */
[----:B------:R-:W3:Y:S01]  /*09d0*/  S2UR UR6, SR_CgaCtaId ;  /* 0x00000000000679c3 */ /* 0x000ee20000008800 */
[----:B------:R-:W-:Y:S01]  /*09e0*/  VOTEU.ANY UR7, UPT, PT ;  /* 0x0000000000077886 */ /* 0x000fe200038e0100 */
[----:B------:R-:W-:Y:S01]  /*09f0*/  UMOV UR5, 0x400 ;  /* 0x0000040000057882 */ /* 0x000fe20000000000 */
[----:B------:R-:W0:Y:S01]  /*0a00*/  FLO.U32 R10, UR7 ;  /* 0x00000007000a7d00 */ /* 0x000e2200080e0000 */
[----:B------:R-:W4:Y:S07]  /*0a10*/  S2R R4, SR_LTMASK ;  /* 0x0000000000047919 */ /* 0x000f2e0000003900 */
[----:B------:R-:W5:Y:S01]  /*0a20*/  POPC R8, UR7 ;  /* 0x0000000700087d09 */ /* 0x000f620008000000 */
[----:B---3--:R-:W-:-:S03]  /*0a30*/  ULEA UR5, UR6, UR5, 0x18 ;  /* 0x0000000506057291 */ /* 0x008fc6000f8ec0ff */
[----:B------:R-:W-:-:S04]  /*0a40*/  VOTEU.ANY UR6, UPT, PT ;  /* 0x0000000000067886 */ /* 0x000fc800038e0100 */
[----:B------:R-:W3:Y:S01]  /*0a50*/  FLO.U32 R14, UR6 ;  /* 0x00000006000e7d00 */ /* 0x000ee200080e0000 */
[----:B0-----:R-:W-:Y:S02]  /*0a60*/  ISETP.EQ.U32.AND P0, PT, R10, R5, PT ;  /* 0x000000050a00720c */ /* 0x001fe40003f02070 */
[----:B----4-:R-:W-:-:S05]  /*0a70*/  LOP3.LUT R12, R4, UR7, RZ, 0xc0, !PT ;  /* 0x00000007040c7c12 */ /* 0x010fca000f8ec0ff */
[----:B-1----:R-:W-:Y:S06]  /*0a80*/  POPC R13, UR6 ;  /* 0x00000006000d7d09 */ /* 0x002fec0008000000 */
[----:B-----5:R-:W0:Y:S02]  /*0a90*/  @P0 ATOMS.ADD R11, [UR5+0xc], R8 ;  /* 0x00000c08ff0b098c */ /* 0x020e240008000005 */
[----:B------:R-:W1:Y:S01]  /*0aa0*/  POPC R12, R12 ;  /* 0x0000000c000c7309 */ /* 0x000e620000000000 */
[----:B---3--:R-:W-:Y:S01]  /*0ab0*/  ISETP.EQ.U32.AND P1, PT, R14, R5, PT ;  /* 0x000000050e00720c */ /* 0x008fe20003f22070 */
[----:B--2---:R-:W-:Y:S06]  /*0ac0*/  LDS R2, [UR5+0x10] ;  /* 0x00001005ff027984 */ /* 0x004fec0008000800 */
[----:B------:R-:W2:Y:S08]  /*0ad0*/  FLO.U32 R16, UR6 ;  /* 0x0000000600107d00 */ /* 0x000eb000080e0000 */
[----:B------:R-:W-:Y:S01]  /*0ae0*/  POPC R15, UR6 ;  /* 0x00000006000f7d09 */ /* 0x000fe20008000000 */
[----:B0-----:R-:W1:Y:S02]  /*0af0*/  SHFL.IDX PT, R9, R11, R10, 0x1f ;  /* 0x00001f0a0b097589 */ /* 0x001e6400000e0000 */
[----:B-1----:R-:W-:Y:S01]  /*0b00*/  IMAD.IADD R9, R9, 0x1, R12 ;  /* 0x0000000109097824 */ /* 0x002fe200078e020c */
[----:B------:R-:W-:-:S04]  /*0b10*/  LOP3.LUT R12, R4, UR6, RZ, 0xc0, !PT ;  /* 0x00000006040c7c12 */ /* 0x000fc8000f8ec0ff */
[C---:B------:R-:W-:Y:S02]  /*0b20*/  ISETP.GE.AND P0, PT, R9.reuse, R2, PT ;  /* 0x000000020900720c */ /* 0x040fe40003f06270 */
[----:B------:R-:W0:Y:S11]  /*0b30*/  POPC R12, R12 ;  /* 0x0000000c000c7309 */ /* 0x000e360000000000 */
[----:B------:R-:W1:Y:S02]  /*0b40*/  @!P0 LDS.64 R6, [UR5] ;  /* 0x00000005ff068984 */ /* 0x000e640008000a00 */
[----:B-1----:R-:W-:-:S04]  /*0b50*/  @!P0 IMAD.WIDE R8, R9, 0x4, R6 ;  /* 0x0000000409088825 */ /* 0x002fc800078e0206 */
[----:B------:R-:W-:Y:S02]  /*0b60*/  IMAD R6, R0, 0x3e8, R3 ;  /* 0x000003e800067824 */ /* 0x000fe400078e0203 */
[----:B------:R-:W-:-:S03]  /*0b70*/  VIADD R3, R3, 0x4 ;  /* 0x0000000403037836 */ /* 0x000fc60000000000 */
[----:B------:R-:W-:Y:S04]  /*0b80*/  @!P0 ST.E desc[UR8][R8.64], R6 ;  /* 0x0000000608008985 */ /* 0x000fe8000c101908 */
[----:B------:R-:W-:Y:S04]  /*0b90*/  @!P0 LDS R2, [UR5+0x10] ;  /* 0x00001005ff028984 */ /* 0x000fe80008000800 */
[----:B------:R-:W1:Y:S01]  /*0ba0*/  @P1 ATOMS.ADD R13, [UR5+0xc], R13 ;  /* 0x00000c0dff0d198c */ /* 0x000e620008000005 */
[----:B--2---:R-:W-:-:S03]  /*0bb0*/  ISETP.EQ.U32.AND P1, PT, R16, R5, PT ;  /* 0x000000051000720c */ /* 0x004fc60003f22070 */
[----:B-1----:R-:W0:Y:S02]  /*0bc0*/  SHFL.IDX PT, R7, R13, R14, 0x1f ;  /* 0x00001f0e0d077589 */ /* 0x002e2400000e0000 */
[----:B0-----:R-:W-:Y:S01]  /*0bd0*/  IMAD.IADD R7, R7, 0x1, R12 ;  /* 0x0000000107077824 */ /* 0x001fe200078e020c */
[----:B------:R-:W-:-:S04]  /*0be0*/  LOP3.LUT R12, R4, UR6, RZ, 0xc0, !PT ;  /* 0x00000006040c7c12 */ /* 0x000fc8000f8ec0ff */
[C---:B------:R-:W-:Y:S02]  /*0bf0*/  ISETP.GE.AND P0, PT, R7.reuse, R2, PT ;  /* 0x000000020700720c */ /* 0x040fe40003f06270 */
[----:B------:R-:W0:Y:S11]  /*0c00*/  POPC R12, R12 ;  /* 0x0000000c000c7309 */ /* 0x000e360000000000 */
[----:B------:R-:W1:Y:S02]  /*0c10*/  @!P0 LDS.64 R10, [UR5] ;  /* 0x00000005ff0a8984 */ /* 0x000e640008000a00 */
[----:B-1----:R-:W-:-:S04]  /*0c20*/  @!P0 IMAD.WIDE R10, R7, 0x4, R10 ;  /* 0x00000004070a8825 */ /* 0x002fc800078e020a */
[----:B------:R-:W-:-:S05]  /*0c30*/  @!P0 VIADD R7, R6, 0x1 ;  /* 0x0000000106078836 */ /* 0x000fca0000000000 */
        /* <DEDUP_REMOVED lines=8> */
[C---:B------:R-:W-:Y:S02]  /*0cc0*/  ISETP.GE.AND P0, PT, R13.reuse, R2, PT ;  /* 0x000000020d00720c */ /* 0x040fe40003f06270 */
[----:B------:R-:W0:Y:S11]  /*0cd0*/  POPC R12, R12 ;  /* 0x0000000c000c7309 */ /* 0x000e360000000000 */
[----:B------:R-:W2:Y:S01]  /*0ce0*/  @!P0 LDS.64 R8, [UR5] ;  /* 0x00000005ff088984 */ /* 0x000ea20008000a00 */
[----:B------:R-:W-:Y:S01]  /*0cf0*/  @!P0 IADD3 R7, PT, PT, R6, 0x2, RZ ;  /* 0x0000000206078810 */ /* 0x000fe20007ffe0ff */
        /* <DEDUP_REMOVED lines=8> */
[----:B------:R-:W-:Y:S02]  /*0d80*/  @!P0 VIADD R13, R6, 0x3 ;  /* 0x00000003060d8836 */ /* 0x000fe40000000000 */
[----:B0-----:R-:W-:-:S05]  /*0d90*/  @!P0 IMAD.WIDE R4, R11, 0x4, R4 ;  /* 0x000000040b048825 */ /* 0x001fca00078e0204 */
[----:B------:R0:W-:Y:S02]  /*0da0*/  @!P0 ST.E desc[UR8][R4.64], R13 ;  /* 0x0000000d04008985 */ /* 0x0001e4000c101908 */
.L_x_3:
[----:B------:R-:W-:Y:S05]  /*0db0*/  BRA.U !UP1, `(.L_x_0) ;  /* 0x0000000109f47547 */ /* 0x000fea000b800000 */
[----:B------:R-:W-:Y:S02]  /*0dc0*/  UISETP.NE.AND UP0, UPT, UR10, 0x1, UPT ;  /* 0x000000010a00788c */ /* 0x000fe4000bf05270 */
[----:B------:R-:W-:-:S04]  /*0dd0*/  ULOP3.LUT UR4, UR4, 0x1, URZ, 0xc0, !UPT ;  /* 0x0000000104047892 */ /* 0x000fc8000f8ec0ff */
[----:B------:R-:W-:-:S03]  /*0de0*/  UISETP.NE.U32.AND UP1, UPT, UR4, 0x1, UPT ;  /* 0x000000010400788c */ /* 0x000fc6000bf25070 */
[----:B------:R-:W-:Y:S08]  /*0df0*/  BRA.U !UP0, `(.L_x_4) ;  /* 0x0000000108907547 */ /* 0x000ff0000b800000 */
[----:B------:R-:W3:Y:S01]  /*0e00*/  S2R R11, SR_LANEID ;  /* 0x00000000000b7919 */ /* 0x000ee20000000000 */
[----:B------:R-:W4:Y:S01]  /*0e10*/  S2UR UR5, SR_CgaCtaId ;  /* 0x00000000000579c3 */ /* 0x000f220000008800 */
[----:B------:R-:W-:Y:S01]  /*0e20*/  VOTEU.ANY UR6, UPT, PT ;  /* 0x0000000000067886 */ /* 0x000fe200038e0100 */
[----:B------:R-:W-:Y:S01]  /*0e30*/  UMOV UR4, 0x400 ;  /* 0x0000040000047882 */ /* 0x000fe20000000000 */
[----:B------:R-:W3:Y:S01]  /*0e40*/  FLO.U32 R8, UR6 ;  /* 0x0000000600087d00 */ /* 0x000ee200080e0000 */
[----:B------:R-:W5:Y:S01]  /*0e50*/  S2R R14, SR_LTMASK ;  /* 0x00000000000e7919 */ /* 0x000f620000003900 */
[----:B------:R-:W-:Y:S02]  /*0e60*/  IMAD R15, R0, 0x3e8, R3 ;  /* 0x000003e8000f7824 */ /* 0x000fe400078e0203 */
[----:B------:R-:W-:-:S04]  /*0e70*/  VIADD R3, R3, 0x2 ;  /* 0x0000000203037836 */ /* 0x000fc80000000000 */
[----:B-1----:R-:W1:Y:S01]  /*0e80*/  POPC R6, UR6 ;  /* 0x0000000600067d09 */ /* 0x002e620008000000 */
[----:B----4-:R-:W-:-:S03]  /*0e90*/  ULEA UR4, UR5, UR4, 0x18 ;  /* 0x0000000405047291 */ /* 0x010fc6000f8ec0ff */
[----:B------:R-:W-:-:S04]  /*0ea0*/  VOTEU.ANY UR5, UPT, PT ;  /* 0x0000000000057886 */ /* 0x000fc800038e0100 */
[----:B0-----:R-:W0:Y:S01]  /*0eb0*/  FLO.U32 R13, UR5 ;  /* 0x00000005000d7d00 */ /* 0x001e2200080e0000 */
[----:B---3--:R-:W-:Y:S02]  /*0ec0*/  ISETP.EQ.U32.AND P0, PT, R8, R11, PT ;  /* 0x0000000b0800720c */ /* 0x008fe40003f02070 */
[----:B-----5:R-:W-:-:S05]  /*0ed0*/  LOP3.LUT R10, R14, UR6, RZ, 0xc0, !PT ;  /* 0x000000060e0a7c12 */ /* 0x020fca000f8ec0ff */
[----:B------:R-:W-:Y:S06]  /*0ee0*/  POPC R12, UR5 ;  /* 0x00000005000c7d09 */ /* 0x000fec0008000000 */
[----:B-1----:R-:W1:Y:S02]  /*0ef0*/  @P0 ATOMS.ADD R9, [UR4+0xc], R6 ;  /* 0x00000c06ff09098c */ /* 0x002e640008000004 */
[----:B------:R-:W3:Y:S01]  /*0f00*/  POPC R10, R10 ;  /* 0x0000000a000a7309 */ /* 0x000ee20000000000 */
[----:B0-----:R-:W-:Y:S01]  /*0f10*/  ISETP.EQ.U32.AND P1, PT, R13, R11, PT ;  /* 0x0000000b0d00720c */ /* 0x001fe20003f22070 */
[----:B--2---:R-:W-:Y:S04]  /*0f20*/  LDS R2, [UR4+0x10] ;  /* 0x00001004ff027984 */ /* 0x004fe80008000800 */
[----:B-1----:R0:W3:Y:S02]  /*0f30*/  SHFL.IDX PT, R7, R9, R8, 0x1f ;  /* 0x00001f0809077589 */ /* 0x0020e400000e0000 */
[----:B0-----:R-:W-:-:S06]  /*0f40*/  LOP3.LUT R8, R14, UR5, RZ, 0xc0, !PT ;  /* 0x000000050e087c12 */ /* 0x001fcc000f8ec0ff */
[----:B------:R-:W0:Y:S01]  /*0f50*/  POPC R8, R8 ;  /* 0x0000000800087309 */ /* 0x000e220000000000 */
[----:B---3--:R-:W-:-:S05]  /*0f60*/  IMAD.IADD R7, R7, 0x1, R10 ;  /* 0x0000000107077824 */ /* 0x008fca00078e020a */
[----:B------:R-:W-:-:S13]  /*0f70*/  ISETP.GE.AND P0, PT, R7, R2, PT ;  /* 0x000000020700720c */ /* 0x000fda0003f06270 */
[----:B------:R-:W1:Y:S02]  /*0f80*/  @!P0 LDS.64 R4, [UR4] ;  /* 0x00000004ff048984 */ /* 0x000e640008000a00 */
[----:B-1----:R-:W-:-:S05]  /*0f90*/  @!P0 IMAD.WIDE R4, R7, 0x4, R4 ;  /* 0x0000000407048825 */ /* 0x002fca00078e0204 */
[----:B------:R-:W-:Y:S04]  /*0fa0*/  @!P0 ST.E desc[UR8][R4.64], R15 ;  /* 0x0000000f04008985 */ /* 0x000fe8000c101908 */
[----:B------:R-:W-:Y:S04]  /*0fb0*/  @!P0 LDS R2, [UR4+0x10] ;  /* 0x00001004ff028984 */ /* 0x000fe80008000800 */
[----:B------:R-:W1:Y:S04]  /*0fc0*/  @P1 ATOMS.ADD R12, [UR4+0xc], R12 ;  /* 0x00000c0cff0c198c */ /* 0x000e680008000004 */
[----:B-1----:R-:W0:Y:S02]  /*0fd0*/  SHFL.IDX PT, R9, R12, R13, 0x1f ;  /* 0x00001f0d0c097589 */ /* 0x002e2400000e0000 */
[----:B0-----:R-:W-:-:S05]  /*0fe0*/  IMAD.IADD R9, R9, 0x1, R8 ;  /* 0x0000000109097824 */ /* 0x001fca00078e0208 */
[----:B------:R-:W-:-:S13]  /*0ff0*/  ISETP.GE.AND P0, PT, R9, R2, PT ;  /* 0x000000020900720c */ /* 0x000fda0003f06270 */
[----:B------:R-:W0:Y:S01]  /*1000*/  @!P0 LDS.64 R6, [UR4] ;  /* 0x00000004ff068984 */ /* 0x000e220008000a00 */
[----:B------:R-:W-:Y:S02]  /*1010*/  @!P0 VIADD R11, R15, 0x1 ;  /* 0x000000010f0b8836 */ /* 0x000fe40000000000 */
[----:B0-----:R-:W-:-:S05]  /*1020*/  @!P0 IMAD.WIDE R6, R9, 0x4, R6 ;  /* 0x0000000409068825 */ /* 0x001fca00078e0206 */
[----:B------:R3:W-:Y:S02]  /*1030*/  @!P0 ST.E desc[UR8][R6.64], R11 ;  /* 0x0000000b06008985 */ /* 0x0007e4000c101908 */
.L_x_4:
[----:B------:R-:W-:Y:S05]  /*1040*/  BRA.U UP1, `(.L_x_0) ;  /* 0x0000000101507547 */ /* 0x000fea000b800000 */
[----:B0-----:R-:W0:Y:S01]  /*1050*/  S2R R5, SR_LANEID ;  /* 0x0000000000057919 */ /* 0x001e220000000000 */
[----:B------:R-:W4:Y:S01]  /*1060*/  S2UR UR5, SR_CgaCtaId ;  /* 0x00000000000579c3 */ /* 0x000f220000008800 */
[----:B------:R-:W-:Y:S01]  /*1070*/  VOTEU.ANY UR6, UPT, PT ;  /* 0x0000000000067886 */ /* 0x000fe200038e0100 */
[----:B------:R-:W-:Y:S01]  /*1080*/  UMOV UR4, 0x400 ;  /* 0x0000040000047882 */ /* 0x000fe20000000000 */
[----:B------:R-:W0:Y:S01]  /*1090*/  FLO.U32 R8, UR6 ;  /* 0x0000000600087d00 */ /* 0x000e2200080e0000 */
[----:B------:R-:W5:Y:S01]  /*10a0*/  S2R R10, SR_LTMASK ;  /* 0x00000000000a7919 */ /* 0x000f620000003900 */
[----:B------:R-:W-:-:S06]  /*10b0*/  IMAD R3, R0, 0x3e8, R3 ;  /* 0x000003e800037824 */ /* 0x000fcc00078e0203 */
[----:B-1-3--:R-:W1:Y:S01]  /*10c0*/  POPC R6, UR6 ;  /* 0x0000000600067d09 */ /* 0x00ae620008000000 */
[----:B----4-:R-:W-:Y:S01]  /*10d0*/  ULEA UR4, UR5, UR4, 0x18 ;  /* 0x0000000405047291 */ /* 0x010fe2000f8ec0ff */
[----:B0-----:R-:W-:Y:S02]  /*10e0*/  ISETP.EQ.U32.AND P0, PT, R8, R5, PT ;  /* 0x000000050800720c */ /* 0x001fe40003f02070 */
[----:B-----5:R-:W-:-:S06]  /*10f0*/  LOP3.LUT R10, R10, UR6, RZ, 0xc0, !PT ;  /* 0x000000060a0a7c12 */ /* 0x020fcc000f8ec0ff */
[----:B------:R-:W0:Y:S05]  /*1100*/  POPC R10, R10 ;  /* 0x0000000a000a7309 */ /* 0x000e2a0000000000 */
[----:B-1----:R-:W1:Y:S04]  /*1110*/  @P0 ATOMS.ADD R9, [UR4+0xc], R6 ;  /* 0x00000c06ff09098c */ /* 0x002e680008000004 */
[----:B--2---:R-:W-:Y:S04]  /*1120*/  LDS R2, [UR4+0x10] ;  /* 0x00001004ff027984 */ /* 0x004fe80008000800 */
[----:B-1----:R-:W0:Y:S02]  /*1130*/  SHFL.IDX PT, R7, R9, R8, 0x1f ;  /* 0x00001f0809077589 */ /* 0x002e2400000e0000 */
[----:B0-----:R-:W-:-:S05]  /*1140*/  IMAD.IADD R7, R7, 0x1, R10 ;  /* 0x0000000107077824 */ /* 0x001fca00078e020a */
[----:B------:R-:W-:-:S13]  /*1150*/  ISETP.GE.AND P0, PT, R7, R2, PT ;  /* 0x000000020700720c */ /* 0x000fda0003f06270 */
[----:B------:R-:W0:Y:S02]  /*1160*/  @!P0 LDS.64 R4, [UR4] ;  /* 0x00000004ff048984 */ /* 0x000e240008000a00 */
[----:B0-----:R-:W-:-:S05]  /*1170*/  @!P0 IMAD.WIDE R4, R7, 0x4, R4 ;  /* 0x0000000407048825 */ /* 0x001fca00078e0204 */
[----:B------:R4:W-:Y:S02]  /*1180*/  @!P0 ST.E desc[UR8][R4.64], R3 ;  /* 0x0000000304008985 */ /* 0x0009e4000c101908 */
.L_x_0:
[----:B-1-3--:R-:W1:Y:S08]  /*1190*/  LDC R7, c[0x0][0x398] ;  /* 0x0000e600ff077b82 */ /* 0x00ae700000000800 */
[----:B------:R-:W-:Y:S01]  /*11a0*/  BAR.SYNC.DEFER_BLOCKING 0x0 ;  /* 0x0000000000007b1d */ /* 0x000fe20000010000 */
[----:B-1----:R-:W-:-:S13]  /*11b0*/  ISETP.GE.AND P0, PT, R7, 0x1, PT ;  /* 0x000000010700780c */ /* 0x002fda0003f06270 */
[----:B------:R-:W-:Y:S05]  /*11c0*/  @!P0 EXIT ;  /* 0x000000000000894d */ /* 0x000fea0003800000 */
[----:B------:R-:W1:Y:S01]  /*11d0*/  S2UR UR5, SR_CgaCtaId ;  /* 0x00000000000579c3 */ /* 0x000e620000008800 */
[----:B------:R-:W-:Y:S01]  /*11e0*/  UMOV UR4, 0x400 ;  /* 0x0000040000047882 */ /* 0x000fe20000000000 */
[C---:B------:R-:W-:Y:S01]  /*11f0*/  ISETP.GE.U32.AND P1, PT, R7.reuse, 0x8, PT ;  /* 0x000000080700780c */ /* 0x040fe20003f26070 */
[----:B------:R-:W-:Y:S01]  /*1200*/  IMAD R0, R0, R7, RZ ;  /* 0x0000000700007224 */ /* 0x000fe200078e02ff */
[----:B------:R-:W-:Y:S01]  /*1210*/  LOP3.LUT R14, R7, 0x7, RZ, 0xc0, !PT ;  /* 0x00000007070e7812 */ /* 0x000fe200078ec0ff */
[----:B0---4-:R-:W-:-:S03]  /*1220*/  IMAD.MOV.U32 R5, RZ, RZ, RZ ;  /* 0x000000ffff057224 */ /* 0x011fc600078e00ff */
[----:B------:R-:W-:Y:S01]  /*1230*/  ISETP.NE.AND P0, PT, R14, RZ, PT ;  /* 0x000000ff0e00720c */ /* 0x000fe20003f05270 */
[----:B-1----:R-:W-:-:S09]  /*1240*/  ULEA UR6, UR5, UR4, 0x18 ;  /* 0x0000000405067291 */ /* 0x002fd2000f8ec0ff */
[----:B------:R-:W0:Y:S04]  /*1250*/  LDS R4, [UR6+0xc] ;  /* 0x00000c06ff047984 */ /* 0x000e280008000800 */
[----:B--2---:R-:W1:Y:S01]  /*1260*/  LDS.64 R2, [UR6] ;  /* 0x00000006ff027984 */ /* 0x004e620008000a00 */
[----:B------:R-:W-:Y:S05]  /*1270*/  @!P1 BRA `(.L_x_5) ;  /* 0x0000000400e89947 */ /* 0x000fea0003800000 */
[----:B------:R-:W2:Y:S01]  /*1280*/  LDCU.64 UR4, c[0x0][0x390] ;  /* 0x00007200ff0477ac */ /* 0x000ea20008000a00 */
[----:B------:R-:W-:Y:S01]  /*1290*/  LOP3.LUT R5, R7, 0x7ffffff8, RZ, 0xc0, !PT ;  /* 0x7ffffff807057812 */ /* 0x000fe200078ec0ff */
[----:B------:R-:W-:-:S03]  /*12a0*/  IMAD.MOV.U32 R8, RZ, RZ, R0 ;  /* 0x000000ffff087224 */ /* 0x000fc600078e0000 */
[----:B------:R-:W-:Y:S01]  /*12b0*/  IADD3 R9, PT, PT, -R5, RZ, RZ ;  /* 0x000000ff05097210 */ /* 0x000fe20007ffe1ff */
[----:B--2---:R-:W-:-:S04]  /*12c0*/  UIADD3 UR4, UP0, UPT, UR4, 0x10, URZ ;  /* 0x0000001004047890 */ /* 0x004fc8000ff1e0ff */
[----:B------:R-:W-:-:S12]  /*12d0*/  UIADD3.X UR5, UPT, UPT, URZ, UR5, URZ, UP0, !UPT ;  /* 0x00000005ff057290 */ /* 0x000fd800087fe4ff */
.L_x_6:
[----:B--2---:R-:W2:Y:S01]  /*12e0*/  S2R R10, SR_LANEID ;  /* 0x00000000000a7919 */ /* 0x004ea20000000000 */
[----:B------:R-:W-:Y:S01]  /*12f0*/  VOTEU.ANY UR7, UPT, PT ;  /* 0x0000000000077886 */ /* 0x000fe200038e0100 */
[----:B------:R-:W-:Y:S01]  /*1300*/  IMAD.MOV.U32 R15, RZ, RZ, -0x1 ;  /* 0xffffffffff0f7424 */ /* 0x000fe200078e00ff */
[----:B------:R-:W2:Y:S01]  /*1310*/  FLO.U32 R13, UR7 ;  /* 0x00000007000d7d00 */ /* 0x000ea200080e0000 */
[----:B------:R-:W3:Y:S07]  /*1320*/  S2R R11, SR_LTMASK ;  /* 0x00000000000b7919 */ /* 0x000eee0000003900 */
[----:B------:R-:W4:Y:S01]  /*1330*/  POPC R12, UR7 ;  /* 0x00000007000c7d09 */ /* 0x000f220008000000 */
[----:B--2---:R-:W-:-:S02]  /*1340*/  ISETP.EQ.U32.AND P1, PT, R13, R10, PT ;  /* 0x0000000a0d00720c */ /* 0x004fc40003f22070 */
[----:B---3--:R-:W-:-:S06]  /*1350*/  LOP3.LUT R16, R11, UR7, RZ, 0xc0, !PT ;  /* 0x000000070b107c12 */ /* 0x008fcc000f8ec0ff */
[----:B------:R-:W2:Y:S05]  /*1360*/  POPC R16, R16 ;  /* 0x0000001000107309 */ /* 0x000eaa0000000000 */
[----:B----4-:R-:W3:Y:S04]  /*1370*/  @P1 ATOMS.ADD R12, [UR6+0x8], R12 ;  /* 0x0000080cff0c198c */ /* 0x010ee80008000006 */
[----:B---3--:R-:W2:Y:S02]  /*1380*/  SHFL.IDX PT, R7, R12, R13, 0x1f ;  /* 0x00001f0d0c077589 */ /* 0x008ea400000e0000 */
[----:B--2---:R-:W-:-:S05]  /*1390*/  IMAD.IADD R7, R7, 0x1, R16 ;  /* 0x0000000107077824 */ /* 0x004fca00078e0210 */
[----:B0-----:R-:W-:-:S13]  /*13a0*/  ISETP.GE.AND P1, PT, R7, R4, PT ;  /* 0x000000040700720c */ /* 0x001fda0003f26270 */
[----:B-1----:R-:W-:-:S05]  /*13b0*/  @!P1 IMAD.WIDE R6, R7, 0x4, R2 ;  /* 0x0000000407069825 */ /* 0x002fca00078e0202 */
[----:B------:R0:W2:Y:S01]  /*13c0*/  @!P1 LD.E R15, desc[UR8][R6.64] ;  /* 0x00000008060f9980 */ /* 0x0000a2000c101900 */
[----:B------:R-:W1:Y:S01]  /*13d0*/  S2UR UR7, SR_CgaCtaId ;  /* 0x00000000000779c3 */ /* 0x000e620000008800 */
[----:B------:R-:W-:Y:S01]  /*13e0*/  VOTEU.ANY UR10, UPT, PT ;  /* 0x00000000000a7886 */ /* 0x000fe200038e0100 */
[----:B------:R-:W-:Y:S01]  /*13f0*/  UMOV UR6, 0x400 ;  /* 0x0000040000067882 */ /* 0x000fe20000000000 */
[----:B------:R-:W3:Y:S01]  /*1400*/  FLO.U32 R19, UR10 ;  /* 0x0000000a00137d00 */ /* 0x000ee200080e0000 */
[----:B------:R-:W-:Y:S01]  /*1410*/  LOP3.LUT R16, R11, UR10, RZ, 0xc0, !PT ;  /* 0x0000000a0b107c12 */ /* 0x000fe2000f8ec0ff */
[----:B------:R-:W-:Y:S02]  /*1420*/  IMAD.MOV.U32 R17, RZ, RZ, -0x1 ;  /* 0xffffffffff117424 */ /* 0x000fe400078e00ff */
[----:B0-----:R-:W-:-:S04]  /*1430*/  IMAD.U32 R6, RZ, RZ, UR4 ;  /* 0x00000004ff067e24 */ /* 0x001fc8000f8e00ff */
[----:B------:R-:W0:Y:S01]  /*1440*/  POPC R18, UR10 ;  /* 0x0000000a00127d09 */ /* 0x000e220008000000 */
[----:B------:R-:W-:Y:S02]  /*1450*/  IMAD.U32 R7, RZ, RZ, UR5 ;  /* 0x00000005ff077e24 */ /* 0x000fe4000f8e00ff */
[----:B------:R-:W-:Y:S01]  /*1460*/  IMAD.WIDE R6, R8, 0x4, R6 ;  /* 0x0000000408067825 */ /* 0x000fe200078e0206 */
[----:B---3--:R-:W-:-:S04]  /*1470*/  ISETP.EQ.U32.AND P1, PT, R19, R10, PT ;  /* 0x0000000a1300720c */ /* 0x008fc80003f22070 */
[----:B------:R-:W3:Y:S01]  /*1480*/  POPC R16, R16 ;  /* 0x0000001000107309 */ /* 0x000ee20000000000 */
[----:B-1----:R-:W-:-:S09]  /*1490*/  ULEA UR6, UR7, UR6, 0x18 ;  /* 0x0000000607067291 */ /* 0x002fd2000f8ec0ff */
[----:B0-----:R-:W0:Y:S04]  /*14a0*/  @P1 ATOMS.ADD R18, [UR6+0x8], R18 ;  /* 0x00000812ff12198c */ /* 0x001e280008000006 */
[----:B0-----:R-:W3:Y:S02]  /*14b0*/  SHFL.IDX PT, R13, R18, R19, 0x1f ;  /* 0x00001f13120d7589 */ /* 0x001ee400000e0000 */
[----:B---3--:R-:W-:-:S05]  /*14c0*/  IMAD.IADD R13, R13, 0x1, R16 ;  /* 0x000000010d0d7824 */ /* 0x008fca00078e0210 */
[----:B------:R-:W-:-:S13]  /*14d0*/  ISETP.GE.AND P1, PT, R13, R4, PT ;  /* 0x000000040d00720c */ /* 0x000fda0003f26270 */
[----:B------:R-:W-:Y:S01]  /*14e0*/  @!P1 IMAD.WIDE R12, R13, 0x4, R2 ;  /* 0x000000040d0c9825 */ /* 0x000fe200078e0202 */
[----:B--2---:R0:W-:Y:S04]  /*14f0*/  STG.E desc[UR8][R6.64+-0x10], R15 ;  /* 0xfffff00f06007986 */ /* 0x0041e8000c101908 */
[----:B------:R1:W2:Y:S01]  /*1500*/  @!P1 LD.E R17, desc[UR8][R12.64] ;  /* 0x000000080c119980 */ /* 0x0002a2000c101900 */
[----:B------:R-:W-:Y:S02]  /*1510*/  VOTEU.ANY UR7, UPT, PT ;  /* 0x0000000000077886 */ /* 0x000fe400038e0100 */
[----:B------:R-:W3:Y:S01]  /*1520*/  FLO.U32 R21, UR7 ;  /* 0x0000000700157d00 */ /* 0x000ee200080e0000 */
[----:B------:R-:W-:Y:S01]  /*1530*/  LOP3.LUT R18, R11, UR7, RZ, 0xc0, !PT ;  /* 0x000000070b127c12 */ /* 0x000fe2000f8ec0ff */
[----:B0-----:R-:W-:-:S06]  /*1540*/  IMAD.MOV.U32 R15, RZ, RZ, -0x1 ;  /* 0xffffffffff0f7424 */ /* 0x001fcc00078e00ff */
[----:B------:R-:W0:Y:S01]  /*1550*/  POPC R16, UR7 ;  /* 0x0000000700107d09 */ /* 0x000e220008000000 */
[----:B---3--:R-:W-:-:S07]  /*1560*/  ISETP.EQ.U32.AND P1, PT, R21, R10, PT ;  /* 0x0000000a1500720c */ /* 0x008fce0003f22070 */
[----:B------:R-:W3:Y:S06]  /*1570*/  POPC R18, R18 ;  /* 0x0000001200127309 */ /* 0x000eec0000000000 */
[----:B0-----:R-:W0:Y:S04]  /*1580*/  @P1 ATOMS.ADD R16, [UR6+0x8], R16 ;  /* 0x00000810ff10198c */ /* 0x001e280008000006 */
[----:B0-----:R-:W3:Y:S02]  /*1590*/  SHFL.IDX PT, R19, R16, R21, 0x1f ;  /* 0x00001f1510137589 */ /* 0x001ee400000e0000 */
[----:B---3--:R-:W-:-:S05]  /*15a0*/  IMAD.IADD R19, R19, 0x1, R18 ;  /* 0x0000000113137824 */ /* 0x008fca00078e0212 */
[----:B------:R-:W-:-:S13]  /*15b0*/  ISETP.GE.AND P1, PT, R19, R4, PT ;  /* 0x000000041300720c */ /* 0x000fda0003f26270 */
[----:B-1----:R-:W-:Y:S01]  /*15c0*/  @!P1 IMAD.WIDE R12, R19, 0x4, R2 ;  /* 0x00000004130c9825 */ /* 0x002fe200078e0202 */
[----:B--2---:R0:W-:Y:S04]  /*15d0*/  STG.E desc[UR8][R6.64+-0xc], R17 ;  /* 0xfffff41106007986 */ /* 0x0041e8000c101908 */
[----:B------:R1:W2:Y:S01]  /*15e0*/  @!P1 LD.E R15, desc[UR8][R12.64] ;  /* 0x000000080c0f9980 */ /* 0x0002a2000c101900 */
        /* <DEDUP_REMOVED lines=13> */
[----:B------:R-:W3:Y:S01]  /*16c0*/  POPC R16, UR7 ;  /* 0x0000000700107d09 */ /* 0x000ee20008000000 */
[----:B------:R-:W-:Y:S02]  /*16d0*/  ISETP.EQ.U32.AND P1, PT, R21, R10, PT ;  /* 0x0000000a1500720c */ /* 0x000fe40003f22070 */
[----:B------:R-:W-:Y:S01]  /*16e0*/  LOP3.LUT R18, R11, UR7, RZ, 0xc0, !PT ;  /* 0x000000070b127c12 */ /* 0x000fe2000f8ec0ff */
[----:B0-----:R-:W-:-:S05]  /*16f0*/  IMAD.MOV.U32 R15, RZ, RZ, -0x1 ;  /* 0xffffffffff0f7424 */ /* 0x001fca00078e00ff */
[----:B------:R-:W0:Y:S05]  /*1700*/  POPC R18, R18 ;  /* 0x0000001200127309 */ /* 0x000e2a0000000000 */
[----:B---3--:R-:W3:Y:S04]  /*1710*/  @P1 ATOMS.ADD R16, [UR6+0x8], R16 ;  /* 0x00000810ff10198c */ /* 0x008ee80008000006 */
[----:B---3--:R-:W0:Y:S02]  /*1720*/  SHFL.IDX PT, R19, R16, R21, 0x1f ;  /* 0x00001f1510137589 */ /* 0x008e2400000e0000 */
[----:B0-----:R-:W-:-:S04]  /*1730*/  IADD3 R19, PT, PT, R19, R18, RZ ;  /* 0x0000001213137210 */ /* 0x001fc80007ffe0ff */
[----:B------:R-:W-:-:S13]  /*1740*/  ISETP.GE.AND P1, PT, R19, R4, PT ;  /* 0x000000041300720c */ /* 0x000fda0003f26270 */
[----:B-1----:R-:W-:Y:S01]  /*1750*/  @!P1 IMAD.WIDE R12, R19, 0x4, R2 ;  /* 0x00000004130c9825 */ /* 0x002fe200078e0202 */
[----:B------:R-:W0:Y:S01]  /*1760*/  POPC R16, UR7 ;  /* 0x0000000700107d09 */ /* 0x000e220008000000 */
[----:B--2---:R1:W-:Y:S04]  /*1770*/  STG.E desc[UR8][R6.64+-0x4], R17 ;  /* 0xfffffc1106007986 */ /* 0x0043e8000c101908 */
[----:B------:R2:W3:Y:S01]  /*1780*/  @!P1 LD.E R15, desc[UR8][R12.64] ;  /* 0x000000080c0f9980 */ /* 0x0004e2000c101900 */
[----:B------:R-:W-:Y:S02]  /*1790*/  ISETP.EQ.U32.AND P1, PT, R23, R10, PT ;  /* 0x0000000a1700720c */ /* 0x000fe40003f22070 */
[----:B------:R-:W-:Y:S01]  /*17a0*/  LOP3.LUT R18, R11, UR7, RZ, 0xc0, !PT ;  /* 0x000000070b127c12 */ /* 0x000fe2000f8ec0ff */
[----:B-1----:R-:W-:-:S05]  /*17b0*/  IMAD.MOV.U32 R17, RZ, RZ, -0x1 ;  /* 0xffffffffff117424 */ /* 0x002fca00078e00ff */
[----:B------:R-:W1:Y:S05]  /*17c0*/  POPC R18, R18 ;  /* 0x0000001200127309 */ /* 0x000e6a0000000000 */
[----:B0-----:R-:W0:Y:S04]  /*17d0*/  @P1 ATOMS.ADD R16, [UR6+0x8], R16 ;  /* 0x00000810ff10198c */ /* 0x001e280008000006 */
[----:B0-----:R-:W1:Y:S02]  /*17e0*/  SHFL.IDX PT, R19, R16, R23, 0x1f ;  /* 0x00001f1710137589 */ /* 0x001e6400000e0000 */
[----:B-1----:R-:W-:-:S05]  /*17f0*/  IMAD.IADD R19, R19, 0x1, R18 ;  /* 0x0000000113137824 */ /* 0x002fca00078e0212 */
[----:B------:R-:W-:-:S13]  /*1800*/  ISETP.GE.AND P1, PT, R19, R4, PT ;  /* 0x000000041300720c */ /* 0x000fda0003f26270 */
[----:B--2---:R-:W-:Y:S01]  /*1810*/  @!P1 IMAD.WIDE R12, R19, 0x4, R2 ;  /* 0x00000004130c9825 */ /* 0x004fe200078e0202 */
[----:B------:R-:W0:Y:S01]  /*1820*/  POPC R16, UR7 ;  /* 0x0000000700107d09 */ /* 0x000e220008000000 */
[----:B---3--:R1:W-:Y:S04]  /*1830*/  STG.E desc[UR8][R6.64], R15 ;  /* 0x0000000f06007986 */ /* 0x0083e8000c101908 */
        /* <DEDUP_REMOVED lines=9> */
[----:B--2---:R-:W-:Y:S02]  /*18d0*/  @!P1 IMAD.WIDE R12, R19, 0x4, R2 ;  /* 0x00000004130c9825 */ /* 0x004fe400078e0202 */
[----:B------:R-:W0:Y:S01]  /*18e0*/  FLO.U32 R19, UR7 ;  /* 0x0000000700137d00 */ /* 0x000e2200080e0000 */
[----:B---3--:R-:W-:Y:S04]  /*18f0*/  STG.E desc[UR8][R6.64+0x4], R17 ;  /* 0x0000041106007986 */ /* 0x008fe8000c101908 */
[----:B------:R1:W2:Y:S03]  /*1900*/  @!P1 LD.E R15, desc[UR8][R12.64] ;  /* 0x000000080c0f9980 */ /* 0x0002a6000c101900 */
[----:B------:R-:W3:Y:S01]  /*1910*/  POPC R16, UR7 ;  /* 0x0000000700107d09 */ /* 0x000ee20008000000 */
[----:B0-----:R-:W-:-:S02]  /*1920*/  ISETP.EQ.U32.AND P1, PT, R19, R10, PT ;  /* 0x0000000a1300720c */ /* 0x001fc40003f22070 */
[----:B------:R-:W-:-:S06]  /*1930*/  LOP3.LUT R18, R11, UR7, RZ, 0xc0, !PT ;  /* 0x000000070b127c12 */ /* 0x000fcc000f8ec0ff */
[----:B------:R-:W0:Y:S01]  /*1940*/  POPC R18, R18 ;  /* 0x0000001200127309 */ /* 0x000e220000000000 */
[----:B-1----:R-:W-:-:S04]  /*1950*/  IMAD.MOV.U32 R13, RZ, RZ, -0x1 ;  /* 0xffffffffff0d7424 */ /* 0x002fc800078e00ff */
[----:B---3--:R-:W1:Y:S04]  /*1960*/  @P1 ATOMS.ADD R16, [UR6+0x8], R16 ;  /* 0x00000810ff10198c */ /* 0x008e680008000006 */
[----:B-1----:R-:W0:Y:S02]  /*1970*/  SHFL.IDX PT, R19, R16, R19, 0x1f ;  /* 0x00001f1310137589 */ /* 0x002e2400000e0000 */
[----:B0-----:R-:W-:-:S05]  /*1980*/  IMAD.IADD R11, R19, 0x1, R18 ;  /* 0x00000001130b7824 */ /* 0x001fca00078e0212 */
[----:B------:R-:W-:-:S13]  /*1990*/  ISETP.GE.AND P1, PT, R11, R4, PT ;  /* 0x000000040b00720c */ /* 0x000fda0003f26270 */
[----:B------:R-:W-:Y:S01]  /*19a0*/  @!P1 IMAD.WIDE R10, R11, 0x4, R2 ;  /* 0x000000040b0a9825 */ /* 0x000fe200078e0202 */
[----:B--2---:R2:W-:Y:S04]  /*19b0*/  STG.E desc[UR8][R6.64+0x8], R15 ;  /* 0x0000080f06007986 */ /* 0x0045e8000c101908 */
[----:B------:R-:W3:Y:S01]  /*19c0*/  @!P1 LD.E R13, desc[UR8][R10.64] ;  /* 0x000000080a0d9980 */ /* 0x000ee2000c101900 */
[----:B------:R-:W-:Y:S02]  /*19d0*/  VIADD R9, R9, 0x8 ;  /* 0x0000000809097836 */ /* 0x000fe40000000000 */
[----:B------:R-:W-:-:S03]  /*19e0*/  VIADD R8, R8, 0x8 ;  /* 0x0000000808087836 */ /* 0x000fc60000000000 */
[----:B------:R-:W-:Y:S01]  /*19f0*/  ISETP.NE.AND P1, PT, R9, RZ, PT ;  /* 0x000000ff0900720c */ /* 0x000fe20003f25270 */
[----:B---3--:R2:W-:-:S12]  /*1a00*/  STG.E desc[UR8][R6.64+0xc], R13 ;  /* 0x00000c0d06007986 */ /* 0x0085d8000c101908 */
[----:B------:R-:W-:Y:S05]  /*1a10*/  @P1 BRA `(.L_x_6) ;  /* 0xfffffff800301947 */ /* 0x000fea000383ffff */
.L_x_5:
[----:B------:R-:W-:Y:S05]  /*1a20*/  @!P0 EXIT ;  /* 0x000000000000894d */ /* 0x000fea0003800000 */
[----:B--2---:R-:W2:Y:S01]  /*1a30*/  LDC R6, c[0x0][0x398] ;  /* 0x0000e600ff067b82 */ /* 0x004ea20000000800 */
[----:B------:R-:W-:Y:S02]  /*1a40*/  ISETP.GE.U32.AND P0, PT, R14, 0x4, PT ;  /* 0x000000040e00780c */ /* 0x000fe40003f06070 */
[----:B--2---:R-:W-:-:S11]  /*1a50*/  LOP3.LUT R14, R6, 0x3, RZ, 0xc0, !PT ;  /* 0x00000003060e7812 */ /* 0x004fd600078ec0ff */
[----:B------:R-:W-:Y:S05]  /*1a60*/  @!P0 BRA `(.L_x_7) ;  /* 0x0000000000f48947 */ /* 0x000fea0003800000 */
[----:B------:R-:W2:Y:S01]  /*1a70*/  S2R R10, SR_LANEID ;  /* 0x00000000000a7919 */ /* 0x000ea20000000000 */
[----:B------:R-:W-:Y:S01]  /*1a80*/  VOTEU.ANY UR4, UPT, PT ;  /* 0x0000000000047886 */ /* 0x000fe200038e0100 */
[----:B------:R-:W-:Y:S01]  /*1a90*/  IMAD.MOV.U32 R11, RZ, RZ, -0x1 ;  /* 0xffffffffff0b7424 */ /* 0x000fe200078e00ff */
[----:B------:R-:W2:Y:S01]  /*1aa0*/  FLO.U32 R9, UR4 ;  /* 0x0000000400097d00 */ /* 0x000ea200080e0000 */
[----:B------:R-:W3:Y:S07]  /*1ab0*/  S2R R7, SR_LTMASK ;  /* 0x0000000000077919 */ /* 0x000eee0000003900 */
[----:B------:R-:W4:Y:S01]  /*1ac0*/  POPC R8, UR4 ;  /* 0x0000000400087d09 */ /* 0x000f220008000000 */
[----:B--2---:R-:W-:-:S02]  /*1ad0*/  ISETP.EQ.U32.AND P0, PT, R9, R10, PT ;  /* 0x0000000a0900720c */ /* 0x004fc40003f02070 */
[----:B---3--:R-:W-:-:S05]  /*1ae0*/  LOP3.LUT R15, R7, UR4, RZ, 0xc0, !PT ;  /* 0x00000004070f7c12 */ /* 0x008fca000f8ec0ff */
[----:B------:R-:W2:Y:S06]  /*1af0*/  POPC R12, R15 ;  /* 0x0000000f000c7309 */ /* 0x000eac0000000000 */
[----:B----4-:R-:W3:Y:S04]  /*1b00*/  @P0 ATOMS.ADD R8, [UR6+0x8], R8 ;  /* 0x00000808ff08098c */ /* 0x010ee80008000006 */
[----:B---3--:R3:W2:Y:S01]  /*1b10*/  SHFL.IDX PT, R13, R8, R9, 0x1f ;  /* 0x00001f09080d7589 */ /* 0x0086a200000e0000 */
[----:B------:R-:W4:Y:S08]  /*1b20*/  FLO.U32 R19, UR4 ;  /* 0x0000000400137d00 */ /* 0x000f3000080e0000 */
[----:B------:R-:W5:Y:S01]  /*1b30*/  POPC R16, UR4 ;  /* 0x0000000400107d09 */ /* 0x000f620008000000 */
[----:B------:R-:W-:Y:S01]  /*1b40*/  LOP3.LUT R18, R7, UR4, RZ, 0xc0, !PT ;  /* 0x0000000407127c12 */ /* 0x000fe2000f8ec0ff */
[----:B---3--:R-:W3:Y:S01]  /*1b50*/  LDC.64 R8, c[0x0][0x390] ;  /* 0x0000e400ff087b82 */ /* 0x008ee20000000a00 */
[----:B--2---:R-:W-:-:S04]  /*1b60*/  IADD3 R13, PT, PT, R13, R12, RZ ;  /* 0x0000000c0d0d7210 */ /* 0x004fc80007ffe0ff */
[----:B0-----:R-:W-:-:S13]  /*1b70*/  ISETP.GE.AND P0, PT, R13, R4, PT ;  /* 0x000000040d00720c */ /* 0x001fda0003f06270 */
[----:B-1----:R-:W-:-:S05]  /*1b80*/  @!P0 IMAD.WIDE R12, R13, 0x4, R2 ;  /* 0x000000040d0c8825 */ /* 0x002fca00078e0202 */
[----:B------:R0:W2:Y:S01]  /*1b90*/  @!P0 LD.E R11, desc[UR8][R12.64] ;  /* 0x000000080c0b8980 */ /* 0x0000a2000c101900 */
[----:B----4-:R-:W-:Y:S01]  /*1ba0*/  ISETP.EQ.U32.AND P0, PT, R19, R10, PT ;  /* 0x0000000a1300720c */ /* 0x010fe20003f02070 */
[----:B------:R-:W1:Y:S01]  /*1bb0*/  POPC R18, R18 ;  /* 0x0000001200127309 */ /* 0x000e620000000000 */
[----:B------:R-:W-:Y:S02]  /*1bc0*/  IMAD.MOV.U32 R17, RZ, RZ, -0x1 ;  /* 0xffffffffff117424 */ /* 0x000fe400078e00ff */
[----:B0-----:R-:W-:-:S09]  /*1bd0*/  IMAD.IADD R13, R0, 0x1, R5 ;  /* 0x00000001000d7824 */ /* 0x001fd200078e0205 */
[----:B-----5:R-:W0:Y:S01]  /*1be0*/  @P0 ATOMS.ADD R16, [UR6+0x8], R16 ;  /* 0x00000810ff10098c */ /* 0x020e220008000006 */
[----:B---3--:R-:W-:-:S03]  /*1bf0*/  IMAD.WIDE R8, R13, 0x4, R8 ;  /* 0x000000040d087825 */ /* 0x008fc600078e0208 */
[----:B0-----:R-:W1:Y:S02]  /*1c00*/  SHFL.IDX PT, R15, R16, R19, 0x1f ;  /* 0x00001f13100f7589 */ /* 0x001e6400000e0000 */
[----:B-1----:R-:W-:-:S05]  /*1c10*/  IMAD.IADD R15, R15, 0x1, R18 ;  /* 0x000000010f0f7824 */ /* 0x002fca00078e0212 */
[----:B------:R-:W-:-:S13]  /*1c20*/  ISETP.GE.AND P0, PT, R15, R4, PT ;  /* 0x000000040f00720c */ /* 0x000fda0003f06270 */
[----:B------:R-:W-:Y:S01]  /*1c30*/  @!P0 IMAD.WIDE R12, R15, 0x4, R2 ;  /* 0x000000040f0c8825 */ /* 0x000fe200078e0202 */
        /* <DEDUP_REMOVED lines=12> */
[----:B---3--:R-:W-:Y:S04]  /*1d00*/  STG.E desc[UR8][R8.64+0x4], R17 ;  /* 0x0000041108007986 */ /* 0x008fe8000c101908 */
[----:B------:R0:W2:Y:S01]  /*1d10*/  @!P0 LD.E R11, desc[UR8][R12.64] ;  /* 0x000000080c0b8980 */ /* 0x0000a2000c101900 */
[----:B------:R-:W1:Y:S01]  /*1d20*/  FLO.U32 R21, UR4 ;  /* 0x0000000400157d00 */ /* 0x000e6200080e0000 */
[----:B------:R-:W-:Y:S01]  /*1d30*/  LOP3.LUT R16, R7, UR4, RZ, 0xc0, !PT ;  /* 0x0000000407107c12 */ /* 0x000fe2000f8ec0ff */
[----:B------:R-:W-:Y:S06]  /*1d40*/  BSSY.RECONVERGENT B0, `(.L_x_8) ;  /* 0x000000d000007945 */ /* 0x000fec0003800200 */
[----:B------:R-:W3:Y:S01]  /*1d50*/  POPC R15, UR4 ;  /* 0x00000004000f7d09 */ /* 0x000ee20008000000 */
[----:B0-----:R-:W-:Y:S01]  /*1d60*/  IMAD.MOV.U32 R13, RZ, RZ, -0x1 ;  /* 0xffffffffff0d7424 */ /* 0x001fe200078e00ff */
[----:B-1----:R-:W-:-:S06]  /*1d70*/  ISETP.EQ.U32.AND P0, PT, R21, R10, PT ;  /* 0x0000000a1500720c */ /* 0x002fcc0003f02070 */
[----:B------:R-:W0:Y:S07]  /*1d80*/  POPC R7, R16 ;  /* 0x0000001000077309 */ /* 0x000e2e0000000000 */
[----:B---3--:R-:W1:Y:S04]  /*1d90*/  @P0 ATOMS.ADD R10, [UR6+0x8], R15 ;  /* 0x0000080fff0a098c */ /* 0x008e680008000006 */
[----:B-1----:R-:W0:Y:S02]  /*1da0*/  SHFL.IDX PT, R10, R10, R21, 0x1f ;  /* 0x00001f150a0a7589 */ /* 0x002e2400000e0000 */
[----:B0-----:R-:W-:-:S05]  /*1db0*/  IMAD.IADD R7, R10, 0x1, R7 ;  /* 0x000000010a077824 */ /* 0x001fca00078e0207 */
[----:B------:R-:W-:Y:S01]  /*1dc0*/  ISETP.GE.AND P0, PT, R7, R4, PT ;  /* 0x000000040700720c */ /* 0x000fe20003f06270 */
[----:B--2---:R0:W-:-:S12]  /*1dd0*/  STG.E desc[UR8][R8.64+0x8], R11 ;  /* 0x0000080b08007986 */ /* 0x0041d8000c101908 */
[----:B------:R-:W-:Y:S05]  /*1de0*/  @P0 BRA `(.L_x_9) ;  /* 0x0000000000080947 */ /* 0x000fea0003800000 */
[----:B0-----:R-:W-:-:S05]  /*1df0*/  IMAD.WIDE R10, R7, 0x4, R2 ;  /* 0x00000004070a7825 */ /* 0x001fca00078e0202 */
[----:B------:R1:W5:Y:S02]  /*1e00*/  LD.E R13, desc[UR8][R10.64] ;  /* 0x000000080a0d7980 */ /* 0x000364000c101900 */
.L_x_9:
[----:B------:R-:W-:Y:S05]  /*1e10*/  BSYNC.RECONVERGENT B0 ;  /* 0x0000000000007941 */ /* 0x000fea0003800200 */
.L_x_8:
[----:B-----5:R2:W-:Y:S01]  /*1e20*/  STG.E desc[UR8][R8.64+0xc], R13 ;  /* 0x00000c0d08007986 */ /* 0x0205e2000c101908 */
[----:B------:R-:W-:-:S07]  /*1e30*/  VIADD R5, R5, 0x4 ;  /* 0x0000000405057836 */ /* 0x000fce0000000000 */
.L_x_7:
[----:B------:R-:W-:-:S13]  /*1e40*/  ISETP.NE.AND P0, PT, R14, RZ, PT ;  /* 0x000000ff0e00720c */ /* 0x000fda0003f05270 */
[----:B------:R-:W-:Y:S05]  /*1e50*/  @!P0 EXIT ;  /* 0x000000000000894d */ /* 0x000fea0003800000 */
[----:B------:R-:W-:-:S13]  /*1e60*/  ISETP.NE.AND P0, PT, R14, 0x1, PT ;  /* 0x000000010e00780c */ /* 0x000fda0003f05270 */
[----:B------:R-:W-:Y:S05]  /*1e70*/  @!P0 BRA `(.L_x_10) ;  /* 0x0000000000908947 */ /* 0x000fea0003800000 */
[----:B------:R-:W3:Y:S01]  /*1e80*/  S2R R16, SR_LANEID ;  /* 0x0000000000107919 */ /* 0x000ee20000000000 */
[----:B------:R-:W-:Y:S01]  /*1e90*/  VOTEU.ANY UR4, UPT, PT ;  /* 0x0000000000047886 */ /* 0x000fe200038e0100 */
[----:B------:R-:W-:Y:S01]  /*1ea0*/  IMAD.MOV.U32 R7, RZ, RZ, -0x1 ;  /* 0xffffffffff077424 */ /* 0x000fe200078e00ff */
[----:B01----:R-:W3:Y:S01]  /*1eb0*/  FLO.U32 R11, UR4 ;  /* 0x00000004000b7d00 */ /* 0x003ee200080e0000 */
[----:B------:R-:W0:Y:S07]  /*1ec0*/  S2R R17, SR_LTMASK ;  /* 0x0000000000117919 */ /* 0x000e2e0000003900 */
[----:B------:R-:W1:Y:S01]  /*1ed0*/  POPC R10, UR4 ;  /* 0x00000004000a7d09 */ /* 0x000e620008000000 */
[----:B---3--:R-:W-:-:S02]  /*1ee0*/  ISETP.EQ.U32.AND P0, PT, R11, R16, PT ;  /* 0x000000100b00720c */ /* 0x008fc40003f02070 */
[----:B0-----:R-:W-:-:S06]  /*1ef0*/  LOP3.LUT R12, R17, UR4, RZ, 0xc0, !PT ;  /* 0x00000004110c7c12 */ /* 0x001fcc000f8ec0ff */
[----:B------:R-:W0:Y:S05]  /*1f00*/  POPC R12, R12 ;  /* 0x0000000c000c7309 */ /* 0x000e2a0000000000 */
[----:B-1----:R-:W2:Y:S04]  /*1f10*/  @P0 ATOMS.ADD R10, [UR6+0x8], R10 ;  /* 0x0000080aff0a098c */ /* 0x002ea80008000006 */
[----:B--2---:R1:W0:Y:S01]  /*1f20*/  SHFL.IDX PT, R9, R10, R11, 0x1f ;  /* 0x00001f0b0a097589 */ /* 0x00422200000e0000 */
[----:B------:R-:W2:Y:S08]  /*1f30*/  FLO.U32 R15, UR4 ;  /* 0x00000004000f7d00 */ /* 0x000eb000080e0000 */
[----:B------:R-:W3:Y:S01]  /*1f40*/  POPC R14, UR4 ;  /* 0x00000004000e7d09 */ /* 0x000ee20008000000 */
[----:B-1----:R-:W1:Y:S01]  /*1f50*/  LDC.64 R10, c[0x0][0x390] ;  /* 0x0000e400ff0a7b82 */ /* 0x002e620000000a00 */
[----:B0-----:R-:W-:-:S04]  /*1f60*/  IADD3 R9, PT, PT, R9, R12, RZ ;  /* 0x0000000c09097210 */ /* 0x001fc80007ffe0ff */
[----:B------:R-:W-:-:S13]  /*1f70*/  ISETP.GE.AND P0, PT, R9, R4, PT ;  /* 0x000000040900720c */ /* 0x000fda0003f06270 */
[----:B------:R-:W-:-:S05]  /*1f80*/  @!P0 IMAD.WIDE R8, R9, 0x4, R2 ;  /* 0x0000000409088825 */ /* 0x000fca00078e0202 */
[----:B------:R0:W4:Y:S01]  /*1f90*/  @!P0 LD.E R7, desc[UR8][R8.64] ;  /* 0x0000000808078980 */ /* 0x000122000c101900 */
[----:B--2---:R-:W-:Y:S01]  /*1fa0*/  ISETP.EQ.U32.AND P0, PT, R15, R16, PT ;  /* 0x000000100f00720c */ /* 0x004fe20003f02070 */
[----:B------:R-:W-:Y:S01]  /*1fb0*/  BSSY.RECONVERGENT B0, `(.L_x_11) ;  /* 0x000000e000007945 */ /* 0x000fe20003800200 */
[----:B------:R-:W-:-:S06]  /*1fc0*/  LOP3.LUT R12, R17, UR4, RZ, 0xc0, !PT ;  /* 0x00000004110c7c12 */ /* 0x000fcc000f8ec0ff */
[----:B------:R-:W2:Y:S01]  /*1fd0*/  POPC R12, R12 ;  /* 0x0000000c000c7309 */ /* 0x000ea20000000000 */
[----:B0-----:R-:W-:-:S04]  /*1fe0*/  IMAD.IADD R9, R0, 0x1, R5 ;  /* 0x0000000100097824 */ /* 0x001fc800078e0205 */
[----:B---3--:R-:W0:Y:S01]  /*1ff0*/  @P0 ATOMS.ADD R14, [UR6+0x8], R14 ;  /* 0x0000080eff0e098c */ /* 0x008e220008000006 */
[----:B-1----:R-:W-:-:S04]  /*2000*/  IMAD.WIDE R10, R9, 0x4, R10 ;  /* 0x00000004090a7825 */ /* 0x002fc800078e020a */
[----:B------:R-:W-:Y:S01]  /*2010*/  IMAD.MOV.U32 R9, RZ, RZ, -0x1 ;  /* 0xffffffffff097424 */ /* 0x000fe200078e00ff */
[----:B0-----:R-:W2:Y:S02]  /*2020*/  SHFL.IDX PT, R13, R14, R15, 0x1f ;  /* 0x00001f0f0e0d7589 */ /* 0x001ea400000e0000 */
[----:B--2---:R-:W-:-:S05]  /*2030*/  IMAD.IADD R13, R13, 0x1, R12 ;  /* 0x000000010d0d7824 */ /* 0x004fca00078e020c */
[----:B------:R-:W-:Y:S01]  /*2040*/  ISETP.GE.AND P0, PT, R13, R4, PT ;  /* 0x000000040d00720c */ /* 0x000fe20003f06270 */
[----:B----4-:R0:W-:-:S12]  /*2050*/  STG.E desc[UR8][R10.64], R7 ;  /* 0x000000070a007986 */ /* 0x0101d8000c101908 */
[----:B------:R-:W-:Y:S05]  /*2060*/  @P0 BRA `(.L_x_12) ;  /* 0x0000000000080947 */ /* 0x000fea0003800000 */
[----:B------:R-:W-:-:S06]  /*2070*/  IMAD.WIDE R8, R13, 0x4, R2 ;  /* 0x000000040d087825 */ /* 0x000fcc00078e0202 */
[----:B------:R1:W5:Y:S02]  /*2080*/  LD.E R9, desc[UR8][R8.64] ;  /* 0x0000000808097980 */ /* 0x000364000c101900 */
.L_x_12:
[----:B------:R-:W-:Y:S05]  /*2090*/  BSYNC.RECONVERGENT B0 ;  /* 0x0000000000007941 */ /* 0x000fea0003800200 */
.L_x_11:
[----:B-----5:R3:W-:Y:S01]  /*20a0*/  STG.E desc[UR8][R10.64+0x4], R9 ;  /* 0x000004090a007986 */ /* 0x0207e2000c101908 */
[----:B------:R-:W-:-:S07]  /*20b0*/  VIADD R5, R5, 0x2 ;  /* 0x0000000205057836 */ /* 0x000fce0000000000 */
.L_x_10:
[----:B------:R-:W-:-:S04]  /*20c0*/  LOP3.LUT R6, R6, 0x1, RZ, 0xc0, !PT ;  /* 0x0000000106067812 */ /* 0x000fc800078ec0ff */
[----:B------:R-:W-:-:S13]  /*20d0*/  ISETP.NE.U32.AND P0, PT, R6, 0x1, PT ;  /* 0x000000010600780c */ /* 0x000fda0003f05070 */
[----:B------:R-:W-:Y:S05]  /*20e0*/  @P0 EXIT ;  /* 0x000000000000094d */ /* 0x000fea0003800000 */
[----:B0-----:R-:W0:Y:S01]  /*20f0*/  S2R R7, SR_LANEID ;  /* 0x0000000000077919 */ /* 0x001e220000000000 */
[----:B------:R-:W-:Y:S01]  /*2100*/  VOTEU.ANY UR4, UPT, PT ;  /* 0x0000000000047886 */ /* 0x000fe200038e0100 */
[----:B------:R-:W-:Y:S01]  /*2110*/  IMAD.IADD R5, R0, 0x1, R5 ;  /* 0x0000000100057824 */ /* 0x000fe200078e0205 */
[----:B-1-3--:R-:W0:Y:S01]  /*2120*/  FLO.U32 R10, UR4 ;  /* 0x00000004000a7d00 */ /* 0x00ae2200080e0000 */
[----:B------:R-:W1:Y:S01]  /*2130*/  S2R R12, SR_LTMASK ;  /* 0x00000000000c7919 */ /* 0x000e620000003900 */
[----:B------:R-:W-:Y:S06]  /*2140*/  BSSY.RECONVERGENT B0, `(.L_x_13) ;  /* 0x000000f000007945 */ /* 0x000fec0003800200 */
[----:B--2---:R-:W2:Y:S01]  /*2150*/  POPC R8, UR4 ;  /* 0x0000000400087d09 */ /* 0x004ea20008000000 */
[----:B0-----:R-:W-:-:S02]  /*2160*/  ISETP.EQ.U32.AND P0, PT, R10, R7, PT ;  /* 0x000000070a00720c */ /* 0x001fc40003f02070 */
[----:B------:R-:W0:Y:S01]  /*2170*/  LDC.64 R6, c[0x0][0x390] ;  /* 0x0000e400ff067b82 */ /* 0x000e220000000a00 */
[----:B-1----:R-:W-:-:S06]  /*2180*/  LOP3.LUT R12, R12, UR4, RZ, 0xc0, !PT ;  /* 0x000000040c0c7c12 */ /* 0x002fcc000f8ec0ff */
[----:B------:R-:W1:Y:S04]  /*2190*/  POPC R12, R12 ;  /* 0x0000000c000c7309 */ /* 0x000e680000000000 */
[----:B--2---:R-:W2:Y:S04]  /*21a0*/  @P0 ATOMS.ADD R11, [UR6+0x8], R8 ;  /* 0x00000808ff0b098c */ /* 0x004ea80008000006 */
[----:B--2---:R-:W1:Y:S02]  /*21b0*/  SHFL.IDX PT, R9, R11, R10, 0x1f ;  /* 0x00001f0a0b097589 */ /* 0x004e6400000e0000 */
[----:B-1----:R-:W-:-:S05]  /*21c0*/  IMAD.IADD R9, R9, 0x1, R12 ;  /* 0x0000000109097824 */ /* 0x002fca00078e020c */
[----:B------:R-:W-:Y:S01]  /*21d0*/  ISETP.GE.AND P0, PT, R9, R4, PT ;  /* 0x000000040900720c */ /* 0x000fe20003f06270 */
[----:B0-----:R-:W-:-:S04]  /*21e0*/  IMAD.WIDE R4, R5, 0x4, R6 ;  /* 0x0000000405047825 */ /* 0x001fc800078e0206 */
[----:B------:R-:W-:-:S08]  /*21f0*/  IMAD.MOV.U32 R7, RZ, RZ, -0x1 ;  /* 0xffffffffff077424 */ /* 0x000fd000078e00ff */
[----:B------:R-:W-:Y:S05]  /*2200*/  @P0 BRA `(.L_x_14) ;  /* 0x0000000000080947 */ /* 0x000fea0003800000 */
[----:B------:R-:W-:-:S05]  /*2210*/  IMAD.WIDE R2, R9, 0x4, R2 ;  /* 0x0000000409027825 */ /* 0x000fca00078e0202 */
[----:B------:R0:W5:Y:S02]  /*2220*/  LD.E R7, desc[UR8][R2.64] ;  /* 0x0000000802077980 */ /* 0x000164000c101900 */
.L_x_14:
[----:B------:R-:W-:Y:S05]  /*2230*/  BSYNC.RECONVERGENT B0 ;  /* 0x0000000000007941 */ /* 0x000fea0003800200 */
.L_x_13:
[----:B-----5:R-:W-:Y:S01]  /*2240*/  STG.E desc[UR8][R4.64], R7 ;  /* 0x0000000704007986 */ /* 0x020fe2000c101908 */
[----:B------:R-:W-:Y:S05]  /*2250*/  EXIT ;  /* 0x000000000000794d */ /* 0x000fea0003800000 */
.L_x_15:
[----:B------:R-:W-:-:S00]  /*2260*/  BRA `(.L_x_15) ;  /* 0xfffffffc00fc7947 */ /* 0x000fc0000383ffff */
[----:B------:R-:W-:-:S00]  /*2270*/  NOP ;  /* 0x0000000000007918 */ /* 0x000fc00000000000 */
        /* <DEDUP_REMOVED lines=8> */
.L_x_32:


//--------------------- .text._Z15testStackKernelPiiS_i --------------------------
	.section	.text._Z15testStackKernelPiiS_i,"ax",@progbits
	.align	128
        .global         _Z15testStackKernelPiiS_i
        .type           _Z15testStackKernelPiiS_i,@function
        .size           _Z15testStackKernelPiiS_i,(.L_x_33 - _Z15testStackKernelPiiS_i)
        .other          _Z15testStackKernelPiiS_i,@"STO_CUDA_ENTRY STV_DEFAULT"
_Z15testStackKernelPiiS_i:
.text._Z15testStackKernelPiiS_i:
        /* <DEDUP_REMOVED lines=9> */
[----:B------:R-:W-:Y:S01]  /*0090*/  @!P0 MOV R0, 0x400 ;  /* 0x0000040000008802 */ /* 0x000fe20000000f00 */
[----:B------:R-:W-:-:S06]  /*00a0*/  @!P0 IMAD.MOV.U32 R8, RZ, RZ, -0x1 ;  /* 0xffffffffff088424 */ /* 0x000fcc00078e00ff */
[----:B------:R-:W4:Y:S01]  /*00b0*/  @!P0 LDC R9, c[0x0][0x388] ;  /* 0x0000e200ff098b82 */ /* 0x000f220000000800 */
[----:B0-----:R-:W-:-:S07]  /*00c0*/  @!P0 LEA R5, R5, R0, 0x18 ;  /* 0x0000000005058211 */ /* 0x001fce00078ec0ff */
[----:B------:R-:W2:Y:S01]  /*00d0*/  LDC R0, c[0x0][0x360] ;  /* 0x0000d800ff007b82 */ /* 0x000ea20000000800 */
[----:B-1----:R0:W-:Y:S04]  /*00e0*/  @!P0 STS.64 [R5], R2 ;  /* 0x0000000205008388 */ /* 0x0021e80000000a00 */
[----:B----4-:R0:W-:Y:S01]  /*00f0*/  @!P0 STS.64 [R5+0x8], R8 ;  /* 0x0000080805008388 */ /* 0x0101e20000000a00 */
[----:B--2---:R-:W-:Y:S02]  /*0100*/  IMAD R0, R0, UR5, R7 ;  /* 0x0000000500007c24 */ /* 0x004fe4000f8e0207 */
        /* <DEDUP_REMOVED lines=16> */
.L_x_18:
        /* <DEDUP_REMOVED lines=34> */
[----:B0-----:R-:W-:Y:S02]  /*0430*/  IADD3 R13, PT, PT, R13, R12, RZ ;  /* 0x0000000c0d0d7210 */ /* 0x001fe40007ffe0ff */
[----:B------:R-:W-:Y:S02]  /*0440*/  LOP3.LUT R12, R5, UR4, RZ, 0xc0, !PT ;  /* 0x00000004050c7c12 */ /* 0x000fe4000f8ec0ff */
[----:B------:R-:W-:-:S04]  /*0450*/  ISETP.GE.AND P0, PT, R13, R2, PT ;  /* 0x000000020d00720c */ /* 0x000fc80003f06270 */
[----:B------:R-:W0:Y:S09]  /*0460*/  POPC R12, R12 ;  /* 0x0000000c000c7309 */ /* 0x000e320000000000 */
        /* <DEDUP_REMOVED lines=73> */
[C---:B------:R-:W-:Y:S01]  /*0900*/  @!P0 VIADD R13, R4.reuse, 0x4 ;  /* 0x00000004040d8836 */ /* 0x040fe20000000000 */
[----:B------:R-:W-:Y:S01]  /*0910*/  IADD3 R4, PT, PT, R4, 0x8, RZ ;  /* 0x0000000804047810 */ /* 0x000fe20007ffe0ff */
[----:B0-----:R-:W-:-:S05]  /*0920*/  @!P0 IMAD.WIDE R6, R5, 0x4, R6 ;  /* 0x0000000405068825 */ /* 0x001fca00078e0206 */
[----:B------:R1:W-:Y:S04]  /*0930*/  @!P0 ST.E desc[UR8][R6.64], R13 ;  /* 0x0000000d06008985 */ /* 0x0003e8000c101908 */
[----:B------:R-:W2:Y:S01]  /*0940*/  @!P0 LDS R2, [UR5+0xc] ;  /* 0x00000c05ff028984 */ /* 0x000ea20008000800 */
[----:B------:R-:W-:Y:S05]  /*0950*/  BRA.U UP1, `(.L_x_18) ;  /* 0xfffffff9012c7547 */ /* 0x000fea000b83ffff */
.L_x_17:
        /* <DEDUP_REMOVED lines=63> */
[----:B0-----:R-:W-:-:S04]  /*0d50*/  IADD3 R11, PT, PT, R11, R12, RZ ;  /* 0x0000000c0b0b7210 */ /* 0x001fc80007ffe0ff */
[----:B------:R-:W-:-:S13]  /*0d60*/  ISETP.GE.AND P0, PT, R11, R2, PT ;  /* 0x000000020b00720c */ /* 0x000fda0003f06270 */
[----:B------:R-:W0:Y:S01]  /*0d70*/  @!P0 LDS.64 R4, [UR5] ;  /* 0x00000005ff048984 */ /* 0x000e220008000a00 */
[----:B------:R-:W-:Y:S02]  /*0d80*/  @!P0 VIADD R13, R6, 0x3 ;  /* 0x00000003060d8836 */ /* 0x000fe40000000000 */
[----:B0-----:R-:W-:-:S05]  /*0d90*/  @!P0 IMAD.WIDE R4, R11, 0x4, R4 ;  /* 0x000000040b048825 */ /* 0x001fca00078e0204 */
[----:B------:R0:W-:Y:S02]  /*0da0*/  @!P0 ST.E desc[UR8][R4.64], R13 ;  /* 0x0000000d04008985 */ /* 0x0001e4000c101908 */
.L_x_19:
        /* <DEDUP_REMOVED lines=11> */
[----:B------:R-:W-:Y:S01]  /*0e60*/  IMAD R15, R0, 0x3e8, R3 ;  /* 0x000003e8000f7824 */ /* 0x000fe200078e0203 */
[----:B------:R-:W-:-:S05]  /*0e70*/  IADD3 R3, PT, PT, R3, 0x2, RZ ;  /* 0x0000000203037810 */ /* 0x000fca0007ffe0ff */
        /* <DEDUP_REMOVED lines=28> */
.L_x_20:
        /* <DEDUP_REMOVED lines=21> */
.L_x_16:
        /* <DEDUP_REMOVED lines=12> */
[----:B--2---:R-:W0:Y:S01]  /*1250*/  LDS.64 R2, [UR6] ;  /* 0x00000006ff027984 */ /* 0x004e220008000a00 */
[----:B------:R-:W-:Y:S05]  /*1260*/  @!P1 BRA `(.L_x_21) ;  /* 0x0000000400ec9947 */ /* 0x000fea0003800000 */
[----:B------:R-:W1:Y:S01]  /*1270*/  LDCU.64 UR4, c[0x0][0x390] ;  /* 0x00007200ff0477ac */ /* 0x000e620008000a00 */
[----:B------:R-:W-:Y:S01]  /*1280*/  LOP3.LUT R5, R7, 0x7ffffff8, RZ, 0xc0, !PT ;  /* 0x7ffffff807057812 */ /* 0x000fe200078ec0ff */
[----:B------:R-:W-:-:S04]  /*1290*/  IMAD.MOV.U32 R4, RZ, RZ, R0 ;  /* 0x000000ffff047224 */ /* 0x000fc800078e0000 */
[----:B------:R-:W-:Y:S01]  /*12a0*/  IMAD.MOV R8, RZ, RZ, -R5 ;  /* 0x000000ffff087224 */ /* 0x000fe200078e0a05 */
[----:B-1----:R-:W-:-:S04]  /*12b0*/  UIADD3 UR4, UP0, UPT, UR4, 0x10, URZ ;  /* 0x0000001004047890 */ /* 0x002fc8000ff1e0ff */
[----:B------:R-:W-:-:S12]  /*12c0*/  UIADD3.X UR5, UPT, UPT, URZ, UR5, URZ, UP0, !UPT ;  /* 0x00000005ff057290 */ /* 0x000fd800087fe4ff */
.L_x_22:
[----:B-1----:R-:W1:Y:S01]  /*12d0*/  S2R R10, SR_LANEID ;  /* 0x00000000000a7919 */ /* 0x002e620000000000 */
[----:B------:R-:W-:Y:S01]  /*12e0*/  VOTEU.ANY UR7, UPT, PT ;  /* 0x0000000000077886 */ /* 0x000fe200038e0100 */
[----:B------:R-:W-:Y:S01]  /*12f0*/  IMAD.MOV.U32 R11, RZ, RZ, -0x1 ;  /* 0xffffffffff0b7424 */ /* 0x000fe200078e00ff */
[----:B------:R-:W1:Y:S01]  /*1300*/  FLO.U32 R13, UR7 ;  /* 0x00000007000d7d00 */ /* 0x000e6200080e0000 */
[----:B------:R-:W-:Y:S01]  /*1310*/  UPOPC UR10, UR7 ;  /* 0x00000007000a72bf */ /* 0x000fe20008000000 */
[----:B------:R-:W2:Y:S05]  /*1320*/  S2R R9, SR_LTMASK ;  /* 0x0000000000097919 */ /* 0x000eaa0000003900 */
[----:B------:R-:W-:Y:S01]  /*1330*/  IMAD R12, RZ, RZ, -UR10 ;  /* 0x8000000aff0c7e24 */ /* 0x000fe2000f8e02ff */
[----:B-1----:R-:W-:-:S02]  /*1340*/  ISETP.EQ.U32.AND P1, PT, R13, R10, PT ;  /* 0x0000000a0d00720c */ /* 0x002fc40003f22070 */
[----:B--2---:R-:W-:-:S04]  /*1350*/  LOP3.LUT R15, R9, UR7, RZ, 0xc0, !PT ;  /* 0x00000007090f7c12 */ /* 0x004fc8000f8ec0ff */
[----:B------:R-:W1:Y:S07]  /*1360*/  POPC R6, R15 ;  /* 0x0000000f00067309 */ /* 0x000e6e0000000000 */
[----:B------:R-:W2:Y:S04]  /*1370*/  @P1 ATOMS.ADD R12, [UR6+0x8], R12 ;  /* 0x0000080cff0c198c */ /* 0x000ea80008000006 */
[----:B--2---:R-:W1:Y:S02]  /*1380*/  SHFL.IDX PT, R7, R12, R13, 0x1f ;  /* 0x00001f0d0c077589 */ /* 0x004e6400000e0000 */
[----:B-1----:R-:W-:-:S04]  /*1390*/  IADD3 R7, PT, PT, R7, -R6, RZ ;  /* 0x8000000607077210 */ /* 0x002fc80007ffe0ff */
[----:B------:R-:W-:-:S13]  /*13a0*/  ISETP.GE.AND P1, PT, R7, RZ, PT ;  /* 0x000000ff0700720c */ /* 0x000fda0003f26270 */
[----:B0-----:R-:W-:-:S05]  /*13b0*/  @P1 IMAD.WIDE.U32 R6, R7, 0x4, R2 ;  /* 0x0000000407061825 */ /* 0x001fca00078e0002 */
[----:B------:R0:W2:Y:S01]  /*13c0*/  @P1 LD.E R11, desc[UR8][R6.64] ;  /* 0x00000008060b1980 */ /* 0x0000a2000c101900 */
[----:B------:R-:W1:Y:S01]  /*13d0*/  S2UR UR7, SR_CgaCtaId ;  /* 0x00000000000779c3 */ /* 0x000e620000008800 */
[----:B------:R-:W-:Y:S01]  /*13e0*/  VOTEU.ANY UR10, UPT, PT ;  /* 0x00000000000a7886 */ /* 0x000fe200038e0100 */
[----:B------:R-:W-:Y:S01]  /*13f0*/  UMOV UR6, 0x400 ;  /* 0x0000040000067882 */ /* 0x000fe20000000000 */
[----:B------:R-:W3:Y:S01]  /*1400*/  FLO.U32 R17, UR10 ;  /* 0x0000000a00117d00 */ /* 0x000ee200080e0000 */
[----:B------:R-:W-:Y:S02]  /*1410*/  UPOPC UR11, UR10 ;  /* 0x0000000a000b72bf */ /* 0x000fe40008000000 */
[----:B------:R-:W-:Y:S02]  /*1420*/  LOP3.LUT R18, R9, UR10, RZ, 0xc0, !PT ;  /* 0x0000000a09127c12 */ /* 0x000fe4000f8ec0ff */
[----:B------:R-:W-:Y:S01]  /*1430*/  MOV R15, 0xffffffff ;  /* 0xffffffff000f7802 */ /* 0x000fe20000000f00 */
[----:B0-----:R-:W-:-:S02]  /*1440*/  IMAD.U32 R6, RZ, RZ, UR4 ;  /* 0x00000004ff067e24 */ /* 0x001fc4000f8e00ff */
[----:B------:R-:W-:Y:S01]  /*1450*/  IMAD R16, RZ, RZ, -UR11 ;  /* 0x8000000bff107e24 */ /* 0x000fe2000f8e02ff */
[----:B------:R-:W0:Y:S01]  /*1460*/  POPC R18, R18 ;  /* 0x0000001200127309 */ /* 0x000e220000000000 */
[----:B------:R-:W-:Y:S02]  /*1470*/  IMAD.U32 R7, RZ, RZ, UR5 ;  /* 0x00000005ff077e24 */ /* 0x000fe4000f8e00ff */
[----:B------:R-:W-:Y:S01]  /*1480*/  IMAD.WIDE R6, R4, 0x4, R6 ;  /* 0x0000000404067825 */ /* 0x000fe200078e0206 */
[----:B---3--:R-:W-:Y:S01]  /*1490*/  ISETP.EQ.U32.AND P1, PT, R17, R10, PT ;  /* 0x0000000a1100720c */ /* 0x008fe20003f22070 */
[----:B-1----:R-:W-:-:S12]  /*14a0*/  ULEA UR6, UR7, UR6, 0x18 ;  /* 0x0000000607067291 */ /* 0x002fd8000f8ec0ff */
[----:B------:R-:W1:Y:S04]  /*14b0*/  @P1 ATOMS.ADD R16, [UR6+0x8], R16 ;  /* 0x00000810ff10198c */ /* 0x000e680008000006 */
[----:B-1----:R-:W0:Y:S02]  /*14c0*/  SHFL.IDX PT, R13, R16, R17, 0x1f ;  /* 0x00001f11100d7589 */ /* 0x002e2400000e0000 */
[----:B0-----:R-:W-:-:S05]  /*14d0*/  IMAD.IADD R13, R13, 0x1, -R18 ;  /* 0x000000010d0d7824 */ /* 0x001fca00078e0a12 */
[----:B------:R-:W-:-:S13]  /*14e0*/  ISETP.GE.AND P1, PT, R13, RZ, PT ;  /* 0x000000ff0d00720c */ /* 0x000fda0003f26270 */
[----:B------:R-:W-:Y:S01]  /*14f0*/  @P1 IMAD.WIDE.U32 R12, R13, 0x4, R2 ;  /* 0x000000040d0c1825 */ /* 0x000fe200078e0002 */
[----:B--2---:R-:W-:Y:S04]  /*1500*/  STG.E desc[UR8][R6.64+-0x10], R11 ;  /* 0xfffff00b06007986 */ /* 0x004fe8000c101908 */
[----:B------:R0:W2:Y:S01]  /*1510*/  @P1 LD.E R15, desc[UR8][R12.64] ;  /* 0x000000080c0f1980 */ /* 0x0000a2000c101900 */
[----:B------:R-:W-:Y:S02]  /*1520*/  VOTEU.ANY UR7, UPT, PT ;  /* 0x0000000000077886 */ /* 0x000fe400038e0100 */
[----:B------:R-:W1:Y:S01]  /*1530*/  FLO.U32 R19, UR7 ;  /* 0x0000000700137d00 */ /* 0x000e6200080e0000 */
[----:B------:R-:W-:Y:S02]  /*1540*/  UPOPC UR10, UR7 ;  /* 0x00000007000a72bf */ /* 0x000fe40008000000 */
[----:B------:R-:W-:-:S04]  /*1550*/  LOP3.LUT R18, R9, UR7, RZ, 0xc0, !PT ;  /* 0x0000000709127c12 */ /* 0x000fc8000f8ec0ff */
[----:B------:R-:W-:Y:S01]  /*1560*/  IMAD R20, RZ, RZ, -UR10 ;  /* 0x8000000aff147e24 */ /* 0x000fe2000f8e02ff */
[----:B------:R-:W3:Y:S01]  /*1570*/  POPC R17, R18 ;  /* 0x0000001200117309 */ /* 0x000ee20000000000 */
[----:B-1----:R-:W-:-:S13]  /*1580*/  ISETP.EQ.U32.AND P1, PT, R19, R10, PT ;  /* 0x0000000a1300720c */ /* 0x002fda0003f22070 */
[----:B------:R-:W1:Y:S04]  /*1590*/  @P1 ATOMS.ADD R16, [UR6+0x8], R20 ;  /* 0x00000814ff10198c */ /* 0x000e680008000006 */
[----:B-1----:R-:W3:Y:S02]  /*15a0*/  SHFL.IDX PT, R16, R16, R19, 0x1f ;  /* 0x00001f1310107589 */ /* 0x002ee400000e0000 */
[----:B---3--:R-:W-:Y:S02]  /*15b0*/  IMAD.IADD R11, R16, 0x1, -R17 ;  /* 0x00000001100b7824 */ /* 0x008fe400078e0a11 */
[----:B------:R-:W-:-:S03]  /*15c0*/  IMAD.MOV.U32 R17, RZ, RZ, -0x1 ;  /* 0xffffffffff117424 */ /* 0x000fc600078e00ff */
[----:B------:R-:W-:-:S13]  /*15d0*/  ISETP.GE.AND P1, PT, R11, RZ, PT ;  /* 0x000000ff0b00720c */ /* 0x000fda0003f26270 */
[----:B0-----:R-:W-:Y:S01]  /*15e0*/  @P1 IMAD.WIDE.U32 R12, R11, 0x4, R2 ;  /* 0x000000040b0c1825 */ /* 0x001fe200078e0002 */
[----:B--2---:R0:W-:Y:S04]  /*15f0*/  STG.E desc[UR8][R6.64+-0xc], R15 ;  /* 0xfffff40f06007986 */ /* 0x0041e8000c101908 */
[----:B------:R1:W2:Y:S01]  /*1600*/  @P1 LD.E R17, desc[UR8][R12.64] ;  /* 0x000000080c111980 */ /* 0x0002a2000c101900 */
[----:B------:R-:W3:Y:S01]  /*1610*/  FLO.U32 R21, UR7 ;  /* 0x0000000700157d00 */ /* 0x000ee200080e0000 */
[----:B------:R-:W-:Y:S01]  /*1620*/  IMAD R16, RZ, RZ, -UR10 ;  /* 0x8000000aff107e24 */ /* 0x000fe2000f8e02ff */
[----:B0-----:R-:W-:-:S06]  /*1630*/  MOV R15, 0xffffffff ;  /* 0xffffffff000f7802 */ /* 0x001fcc0000000f00 */
[----:B------:R-:W0:Y:S01]  /*1640*/  POPC R18, R18 ;  /* 0x0000001200127309 */ /* 0x000e220000000000 */
[----:B---3--:R-:W-:-:S13]  /*1650*/  ISETP.EQ.U32.AND P1, PT, R21, R10, PT ;  /* 0x0000000a1500720c */ /* 0x008fda0003f22070 */
[----:B------:R-:W3:Y:S04]  /*1660*/  @P1 ATOMS.ADD R16, [UR6+0x8], R16 ;  /* 0x00000810ff10198c */ /* 0x000ee80008000006 */
[----:B---3--:R-:W0:Y:S02]  /*1670*/  SHFL.IDX PT, R11, R16, R21, 0x1f ;  /* 0x00001f15100b7589 */ /* 0x008e2400000e0000 */
[----:B0-----:R-:W-:-:S05]  /*1680*/  IMAD.IADD R11, R11, 0x1, -R18 ;  /* 0x000000010b0b7824 */ /* 0x001fca00078e0a12 */
[----:B------:R-:W-:-:S13]  /*1690*/  ISETP.GE.AND P1, PT, R11, RZ, PT ;  /* 0x000000ff0b00720c */ /* 0x000fda0003f26270 */
[----:B-1----:R-:W-:Y:S01]  /*16a0*/  @P1 IMAD.WIDE.U32 R12, R11, 0x4, R2 ;  /* 0x000000040b0c1825 */ /* 0x002fe200078e0002 */
[----:B--2---:R0:W-:Y:S04]  /*16b0*/  STG.E desc[UR8][R6.64+-0x8], R17 ;  /* 0xfffff81106007986 */ /* 0x0041e8000c101908 */
[----:B------:R1:W2:Y:S01]  /*16c0*/  @P1 LD.E R15, desc[UR8][R12.64] ;  /* 0x000000080c0f1980 */ /* 0x0002a2000c101900 */
[----:B------:R-:W-:Y:S01]  /*16d0*/  ISETP.EQ.U32.AND P1, PT, R19, R10, PT ;  /* 0x0000000a1300720c */ /* 0x000fe20003f22070 */
[----:B------:R-:W-:Y:S01]  /*16e0*/  IMAD R16, RZ, RZ, -UR10 ;  /* 0x8000000aff107e24 */ /* 0x000fe2000f8e02ff */
[----:B------:R-:W-:Y:S01]  /*16f0*/  LOP3.LUT R18, R9, UR7, RZ, 0xc0, !PT ;  /* 0x0000000709127c12 */ /* 0x000fe2000f8ec0ff */
[----:B0-----:R-:W-:-:S05]  /*1700*/  IMAD.MOV.U32 R17, RZ, RZ, -0x1 ;  /* 0xffffffffff117424 */ /* 0x001fca00078e00ff */
[----:B------:R-:W0:Y:S05]  /*1710*/  POPC R18, R18 ;  /* 0x0000001200127309 */ /* 0x000e2a0000000000 */
        /* <DEDUP_REMOVED lines=9> */
[----:B------:R-:W-:Y:S02]  /*17b0*/  LOP3.LUT R18, R9, UR7, RZ, 0xc0, !PT ;  /* 0x0000000709127c12 */ /* 0x000fe4000f8ec0ff */
[----:B0-----:R-:W-:-:S04]  /*17c0*/  MOV R15, 0xffffffff ;  /* 0xffffffff000f7802 */ /* 0x001fc80000000f00 */
        /* <DEDUP_REMOVED lines=18> */
[----:B--2---:R-:W-:Y:S04]  /*18f0*/  STG.E desc[UR8][R6.64+0x4], R15 ;  /* 0x0000040f06007986 */ /* 0x004fe8000c101908 */
[----:B------:R-:W2:Y:S01]  /*1900*/  @P1 LD.E R17, desc[UR8][R12.64] ;  /* 0x000000080c111980 */ /* 0x000ea2000c101900 */
[----:B------:R-:W-:Y:S01]  /*1910*/  ISETP.EQ.U32.AND P1, PT, R21, R10, PT ;  /* 0x0000000a1500720c */ /* 0x000fe20003f22070 */
[----:B------:R-:W-:Y:S01]  /*1920*/  IMAD R16, RZ, RZ, -UR10 ;  /* 0x8000000aff107e24 */ /* 0x000fe2000f8e02ff */
[----:B------:R-:W-:Y:S02]  /*1930*/  LOP3.LUT R18, R9, UR7, RZ, 0xc0, !PT ;  /* 0x0000000709127c12 */ /* 0x000fe4000f8ec0ff */
[----:B------:R-:W-:-:S04]  /*1940*/  MOV R9, 0xffffffff ;  /* 0xffffffff00097802 */ /* 0x000fc80000000f00 */
[----:B------:R-:W0:Y:S05]  /*1950*/  POPC R18, R18 ;  /* 0x0000001200127309 */ /* 0x000e2a0000000000 */
[----:B------:R-:W1:Y:S04]  /*1960*/  @P1 ATOMS.ADD R16, [UR6+0x8], R16 ;  /* 0x00000810ff10198c */ /* 0x000e680008000006 */
[----:B-1----:R-:W0:Y:S02]  /*1970*/  SHFL.IDX PT, R11, R16, R21, 0x1f ;  /* 0x00001f15100b7589 */ /* 0x002e2400000e0000 */
[----:B0-----:R-:W-:-:S05]  /*1980*/  IMAD.IADD R11, R11, 0x1, -R18 ;  /* 0x000000010b0b7824 */ /* 0x001fca00078e0a12 */
[----:B------:R-:W-:-:S13]  /*1990*/  ISETP.GE.AND P1, PT, R11, RZ, PT ;  /* 0x000000ff0b00720c */ /* 0x000fda0003f26270 */
[----:B------:R-:W-:Y:S01]  /*19a0*/  @P1 IMAD.WIDE.U32 R10, R11, 0x4, R2 ;  /* 0x000000040b0a1825 */ /* 0x000fe200078e0002 */
[----:B--2---:R1:W-:Y:S04]  /*19b0*/  STG.E desc[UR8][R6.64+0x8], R17 ;  /* 0x0000081106007986 */ /* 0x0043e8000c101908 */
[----:B------:R-:W2:Y:S01]  /*19c0*/  @P1 LD.E R9, desc[UR8][R10.64] ;  /* 0x000000080a091980 */ /* 0x000ea2000c101900 */
[----:B------:R-:W-:Y:S02]  /*19d0*/  VIADD R8, R8, 0x8 ;  /* 0x0000000808087836 */ /* 0x000fe40000000000 */
[----:B------:R-:W-:-:S03]  /*19e0*/  VIADD R4, R4, 0x8 ;  /* 0x0000000804047836 */ /* 0x000fc60000000000 */
[----:B------:R-:W-:Y:S01]  /*19f0*/  ISETP.NE.AND P1, PT, R8, RZ, PT ;  /* 0x000000ff0800720c */ /* 0x000fe20003f25270 */
[----:B--2---:R1:W-:-:S12]  /*1a00*/  STG.E desc[UR8][R6.64+0xc], R9 ;  /* 0x00000c0906007986 */ /* 0x0043d8000c101908 */
[----:B------:R-:W-:Y:S05]  /*1a10*/  @P1 BRA `(.L_x_22) ;  /* 0xfffffff8002c1947 */ /* 0x000fea000383ffff */
.L_x_21:
[----:B------:R-:W-:Y:S05]  /*1a20*/  @!P0 EXIT ;  /* 0x000000000000894d */ /* 0x000fea0003800000 */
[----:B------:R-:W2:Y:S01]  /*1a30*/  LDC R4, c[0x0][0x398] ;  /* 0x0000e600ff047b82 */ /* 0x000ea20000000800 */
[----:B------:R-:W-:Y:S02]  /*1a40*/  ISETP.GE.U32.AND P0, PT, R14, 0x4, PT ;  /* 0x000000040e00780c */ /* 0x000fe40003f06070 */
[----:B--2---:R-:W-:-:S11]  /*1a50*/  LOP3.LUT R12, R4, 0x3, RZ, 0xc0, !PT ;  /* 0x00000003040c7812 */ /* 0x004fd600078ec0ff */
[----:B------:R-:W-:Y:S05]  /*1a60*/  @!P0 BRA `(.L_x_23) ;  /* 0x0000000000fc8947 */ /* 0x000fea0003800000 */
        /* <DEDUP_REMOVED lines=8> */
[----:B--2---:R-:W-:-:S06]  /*1af0*/  LOP3.LUT R14, R8, UR4, RZ, 0xc0, !PT ;  /* 0x00000004080e7c12 */ /* 0x004fcc000f8ec0ff */
[----:B------:R-:W1:Y:S05]  /*1b00*/  POPC R14, R14 ;  /* 0x0000000e000e7309 */ /* 0x000e6a0000000000 */
[----:B------:R-:W2:Y:S04]  /*1b10*/  @P0 ATOMS.ADD R11, [UR6+0x8], R11 ;  /* 0x0000080bff0b098c */ /* 0x000ea80008000006 */
[----:B--2---:R2:W1:Y:S01]  /*1b20*/  SHFL.IDX PT, R7, R11, R10, 0x1f ;  /* 0x00001f0a0b077589 */ /* 0x00446200000e0000 */
[----:B------:R-:W3:Y:S01]  /*1b30*/  FLO.U32 R16, UR4 ;  /* 0x0000000400107d00 */ /* 0x000ee200080e0000 */
[----:B------:R-:W-:Y:S01]  /*1b40*/  IADD3 R19, PT, PT, RZ, -UR5, RZ ;  /* 0x80000005ff137c10 */ /* 0x000fe2000fffe0ff */
[----:B--2---:R-:W2:Y:S01]  /*1b50*/  LDC.64 R10, c[0x0][0x390] ;  /* 0x0000e400ff0a7b82 */ /* 0x004ea20000000a00 */
[----:B-1----:R-:W-:-:S05]  /*1b60*/  IMAD.IADD R7, R7, 0x1, -R14 ;  /* 0x0000000107077824 */ /* 0x002fca00078e0a0e */
[----:B------:R-:W-:-:S13]  /*1b70*/  ISETP.GE.AND P0, PT, R7, RZ, PT ;  /* 0x000000ff0700720c */ /* 0x000fda0003f06270 */
[----:B0-----:R-:W-:-:S05]  /*1b80*/  @P0 IMAD.WIDE.U32 R6, R7, 0x4, R2 ;  /* 0x0000000407060825 */ /* 0x001fca00078e0002 */
[----:B------:R0:W4:Y:S01]  /*1b90*/  @P0 LD.E R13, desc[UR8][R6.64] ;  /* 0x00000008060d0980 */ /* 0x000122000c101900 */
[----:B---3--:R-:W-:Y:S01]  /*1ba0*/  ISETP.EQ.U32.AND P0, PT, R16, R9, PT ;  /* 0x000000091000720c */ /* 0x008fe20003f02070 */
[----:B------:R-:W-:Y:S01]  /*1bb0*/  IMAD.MOV.U32 R17, RZ, RZ, -0x1 ;  /* 0xffffffffff117424 */ /* 0x000fe200078e00ff */
[----:B------:R-:W-:-:S06]  /*1bc0*/  LOP3.LUT R14, R8, UR4, RZ, 0xc0, !PT ;  /* 0x00000004080e7c12 */ /* 0x000fcc000f8ec0ff */
[----:B------:R-:W1:Y:S01]  /*1bd0*/  POPC R14, R14 ;  /* 0x0000000e000e7309 */ /* 0x000e620000000000 */
[----:B0-----:R-:W-:-:S04]  /*1be0*/  IMAD.IADD R7, R0, 0x1, R5 ;  /* 0x0000000100077824 */ /* 0x001fc800078e0205 */
[----:B------:R-:W0:Y:S01]  /*1bf0*/  @P0 ATOMS.ADD R19, [UR6+0x8], R19 ;  /* 0x00000813ff13098c */ /* 0x000e220008000006 */
[----:B--2---:R-:W-:-:S03]  /*1c00*/  IMAD.WIDE R6, R7, 0x4, R10 ;  /* 0x0000000407067825 */ /* 0x004fc600078e020a */
[----:B0-----:R-:W1:Y:S02]  /*1c10*/  SHFL.IDX PT, R15, R19, R16, 0x1f ;  /* 0x00001f10130f7589 */ /* 0x001e6400000e0000 */
[----:B-1----:R-:W-:-:S05]  /*1c20*/  IMAD.IADD R15, R15, 0x1, -R14 ;  /* 0x000000010f0f7824 */ /* 0x002fca00078e0a0e */
[----:B------:R-:W-:-:S13]  /*1c30*/  ISETP.GE.AND P0, PT, R15, RZ, PT ;  /* 0x000000ff0f00720c */ /* 0x000fda0003f06270 */
[----:B------:R-:W-:Y:S01]  /*1c40*/  @P0 IMAD.WIDE.U32 R10, R15, 0x4, R2 ;  /* 0x000000040f0a0825 */ /* 0x000fe200078e0002 */
[----:B------:R-:W0:Y:S01]  /*1c50*/  FLO.U32 R14, UR4 ;  /* 0x00000004000e7d00 */ /* 0x000e2200080e0000 */
[----:B----4-:R-:W-:Y:S04]  /*1c60*/  STG.E desc[UR8][R6.64], R13 ;  /* 0x0000000d06007986 */ /* 0x010fe8000c101908 */
[----:B------:R1:W2:Y:S01]  /*1c70*/  @P0 LD.E R17, desc[UR8][R10.64] ;  /* 0x000000080a110980 */ /* 0x0002a2000c101900 */
[----:B0-----:R-:W-:Y:S01]  /*1c80*/  ISETP.EQ.U32.AND P0, PT, R14, R9, PT ;  /* 0x000000090e00720c */ /* 0x001fe20003f02070 */
[----:B------:R-:W-:Y:S01]  /*1c90*/  IMAD R18, RZ, RZ, -UR5 ;  /* 0x80000005ff127e24 */ /* 0x000fe2000f8e02ff */
[----:B------:R-:W-:Y:S02]  /*1ca0*/  LOP3.LUT R16, R8, UR4, RZ, 0xc0, !PT ;  /* 0x0000000408107c12 */ /* 0x000fe4000f8ec0ff */
[----:B------:R-:W-:-:S04]  /*1cb0*/  MOV R15, 0xffffffff ;  /* 0xffffffff000f7802 */ /* 0x000fc80000000f00 */
[----:B------:R-:W0:Y:S05]  /*1cc0*/  POPC R16, R16 ;  /* 0x0000001000107309 */ /* 0x000e2a0000000000 */
[----:B------:R-:W3:Y:S04]  /*1cd0*/  @P0 ATOMS.ADD R19, [UR6+0x8], R18 ;  /* 0x00000812ff13098c */ /* 0x000ee80008000006 */
[----:B---3--:R-:W0:Y:S02]  /*1ce0*/  SHFL.IDX PT, R19, R19, R14, 0x1f ;  /* 0x00001f0e13137589 */ /* 0x008e2400000e0000 */
[----:B0-----:R-:W-:-:S05]  /*1cf0*/  IMAD.IADD R13, R19, 0x1, -R16 ;  /* 0x00000001130d7824 */ /* 0x001fca00078e0a10 */
[----:B------:R-:W-:-:S13]  /*1d00*/  ISETP.GE.AND P0, PT, R13, RZ, PT ;  /* 0x000000ff0d00720c */ /* 0x000fda0003f06270 */
[----:B-1----:R-:W-:Y:S01]  /*1d10*/  @P0 IMAD.WIDE.U32 R10, R13, 0x4, R2 ;  /* 0x000000040d0a0825 */ /* 0x002fe200078e0002 */
[----:B--2---:R-:W-:Y:S04]  /*1d20*/  STG.E desc[UR8][R6.64+0x4], R17 ;  /* 0x0000041106007986 */ /* 0x004fe8000c101908 */
[----:B------:R0:W2:Y:S01]  /*1d30*/  @P0 LD.E R15, desc[UR8][R10.64] ;  /* 0x000000080a0f0980 */ /* 0x0000a2000c101900 */
[----:B------:R-:W1:Y:S01]  /*1d40*/  FLO.U32 R18, UR4 ;  /* 0x0000000400127d00 */ /* 0x000e6200080e0000 */
[----:B------:R-:W-:Y:S01]  /*1d50*/  IMAD R13, RZ, RZ, -UR5 ;  /* 0x80000005ff0d7e24 */ /* 0x000fe2000f8e02ff */
[----:B------:R-:W-:Y:S01]  /*1d60*/  LOP3.LUT R8, R8, UR4, RZ, 0xc0, !PT ;  /* 0x0000000408087c12 */ /* 0x000fe2000f8ec0ff */
[----:B------:R-:W-:Y:S05]  /*1d70*/  BSSY.RECONVERGENT B0, `(.L_x_24) ;  /* 0x000000c000007945 */ /* 0x000fea0003800200 */
[----:B------:R-:W3:Y:S01]  /*1d80*/  POPC R8, R8 ;  /* 0x0000000800087309 */ /* 0x000ee20000000000 */
[----:B0-----:R-:W-:Y:S01]  /*1d90*/  IMAD.MOV.U32 R11, RZ, RZ, -0x1 ;  /* 0xffffffffff0b7424 */ /* 0x001fe200078e00ff */
[----:B-1----:R-:W-:-:S13]  /*1da0*/  ISETP.EQ.U32.AND P0, PT, R18, R9, PT ;  /* 0x000000091200720c */ /* 0x002fda0003f02070 */
[----:B------:R-:W0:Y:S04]  /*1db0*/  @P0 ATOMS.ADD R13, [UR6+0x8], R13 ;  /* 0x0000080dff0d098c */ /* 0x000e280008000006 */
[----:B0-----:R-:W3:Y:S02]  /*1dc0*/  SHFL.IDX PT, R9, R13, R18, 0x1f ;  /* 0x00001f120d097589 */ /* 0x001ee400000e0000 */
[----:B---3--:R-:W-:-:S05]  /*1dd0*/  IMAD.IADD R9, R9, 0x1, -R8 ;  /* 0x0000000109097824 */ /* 0x008fca00078e0a08 */
[----:B------:R-:W-:Y:S01]  /*1de0*/  ISETP.GE.AND P0, PT, R9, RZ, PT ;  /* 0x000000ff0900720c */ /* 0x000fe20003f06270 */
[----:B--2---:R0:W-:-:S12]  /*1df0*/  STG.E desc[UR8][R6.64+0x8], R15 ;  /* 0x0000080f06007986 */ /* 0x0041d8000c101908 */
[----:B------:R-:W-:Y:S05]  /*1e00*/  @!P0 BRA `(.L_x_25) ;  /* 0x0000000000088947 */ /* 0x000fea0003800000 */
[----:B------:R-:W-:-:S05]  /*1e10*/  IMAD.WIDE.U32 R8, R9, 0x4, R2 ;  /* 0x0000000409087825 */ /* 0x000fca00078e0002 */
[----:B------:R1:W5:Y:S02]  /*1e20*/  LD.E R11, desc[UR8][R8.64] ;  /* 0x00000008080b7980 */ /* 0x000364000c101900 */
.L_x_25:
[----:B------:R-:W-:Y:S05]  /*1e30*/  BSYNC.RECONVERGENT B0 ;  /* 0x0000000000007941 */ /* 0x000fea0003800200 */
.L_x_24:
[----:B-----5:R2:W-:Y:S01]  /*1e40*/  STG.E desc[UR8][R6.64+0xc], R11 ;  /* 0x00000c0b06007986 */ /* 0x0205e2000c101908 */
[----:B------:R-:W-:-:S07]  /*1e50*/  VIADD R5, R5, 0x4 ;  /* 0x0000000405057836 */ /* 0x000fce0000000000 */
.L_x_23:
[----:B------:R-:W-:-:S13]  /*1e60*/  ISETP.NE.AND P0, PT, R12, RZ, PT ;  /* 0x000000ff0c00720c */ /* 0x000fda0003f05270 */
[----:B------:R-:W-:Y:S05]  /*1e70*/  @!P0 EXIT ;  /* 0x000000000000894d */ /* 0x000fea0003800000 */
[----:B------:R-:W-:-:S13]  /*1e80*/  ISETP.NE.AND P0, PT, R12, 0x1, PT ;  /* 0x000000010c00780c */ /* 0x000fda0003f05270 */
[----:B------:R-:W-:Y:S05]  /*1e90*/  @!P0 BRA `(.L_x_26) ;  /* 0x0000000000948947 */ /* 0x000fea0003800000 */
[----:B------:R-:W3:Y:S01]  /*1ea0*/  S2R R13, SR_LANEID ;  /* 0x00000000000d7919 */ /* 0x000ee20000000000 */
[----:B------:R-:W-:Y:S01]  /*1eb0*/  VOTEU.ANY UR4, UPT, PT ;  /* 0x0000000000047886 */ /* 0x000fe200038e0100 */
[----:B--2---:R-:W-:Y:S01]  /*1ec0*/  IMAD.MOV.U32 R11, RZ, RZ, -0x1 ;  /* 0xffffffffff0b7424 */ /* 0x004fe200078e00ff */
[----:B-1----:R-:W3:Y:S01]  /*1ed0*/  FLO.U32 R8, UR4 ;  /* 0x0000000400087d00 */ /* 0x002ee200080e0000 */
[----:B------:R-:W-:Y:S01]  /*1ee0*/  UPOPC UR5, UR4 ;  /* 0x00000004000572bf */ /* 0x000fe20008000000 */
[----:B------:R-:W1:Y:S05]  /*1ef0*/  S2R R16, SR_LTMASK ;  /* 0x0000000000107919 */ /* 0x000e6a0000003900 */
[----:B------:R-:W-:Y:S01]  /*1f00*/  IMAD R9, RZ, RZ, -UR5 ;  /* 0x80000005ff097e24 */ /* 0x000fe2000f8e02ff */
[----:B---3--:R-:W-:-:S02]  /*1f10*/  ISETP.EQ.U32.AND P0, PT, R8, R13, PT ;  /* 0x0000000d0800720c */ /* 0x008fc40003f02070 */
[----:B-1----:R-:W-:-:S06]  /*1f20*/  LOP3.LUT R10, R16, UR4, RZ, 0xc0, !PT ;  /* 0x00000004100a7c12 */ /* 0x002fcc000f8ec0ff */
[----:B------:R-:W1:Y:S05]  /*1f30*/  POPC R10, R10 ;  /* 0x0000000a000a7309 */ /* 0x000e6a0000000000 */
[----:B------:R-:W0:Y:S04]  /*1f40*/  @P0 ATOMS.ADD R9, [UR6+0x8], R9 ;  /* 0x00000809ff09098c */ /* 0x000e280008000006 */
[----:B0-----:R0:W1:Y:S01]  /*1f50*/  SHFL.IDX PT, R7, R9, R8, 0x1f ;  /* 0x00001f0809077589 */ /* 0x00106200000e0000 */
[----:B------:R-:W2:Y:S01]  /*1f60*/  FLO.U32 R12, UR4 ;  /* 0x00000004000c7d00 */ /* 0x000ea200080e0000 */
[----:B------:R-:W-:Y:S01]  /*1f70*/  IMAD R14, RZ, RZ, -UR5 ;  /* 0x80000005ff0e7e24 */ /* 0x000fe2000f8e02ff */
[----:B0-----:R-:W0:Y:S01]  /*1f80*/  LDC.64 R8, c[0x0][0x390] ;  /* 0x0000e400ff087b82 */ /* 0x001e220000000a00 */
[----:B-1----:R-:W-:-:S04]  /*1f90*/  IADD3 R7, PT, PT, R7, -R10, RZ ;  /* 0x8000000a07077210 */ /* 0x002fc80007ffe0ff */
[----:B------:R-:W-:-:S13]  /*1fa0*/  ISETP.GE.AND P0, PT, R7, RZ, PT ;  /* 0x000000ff0700720c */ /* 0x000fda0003f06270 */
[----:B------:R-:W-:-:S05]  /*1fb0*/  @P0 IMAD.WIDE.U32 R6, R7, 0x4, R2 ;  /* 0x0000000407060825 */ /* 0x000fca00078e0002 */
[----:B------:R1:W3:Y:S01]  /*1fc0*/  @P0 LD.E R11, desc[UR8][R6.64] ;  /* 0x00000008060b0980 */ /* 0x0002e2000c101900 */
[----:B--2---:R-:W-:Y:S01]  /*1fd0*/  ISETP.EQ.U32.AND P0, PT, R12, R13, PT ;  /* 0x0000000d0c00720c */ /* 0x004fe20003f02070 */
[----:B------:R-:W-:Y:S01]  /*1fe0*/  IMAD.IADD R13, R0, 0x1, R5 ;  /* 0x00000001000d7824 */ /* 0x000fe200078e0205 */
[----:B------:R-:W-:Y:S01]  /*1ff0*/  LOP3.LUT R10, R16, UR4, RZ, 0xc0, !PT ;  /* 0x00000004100a7c12 */ /* 0x000fe2000f8ec0ff */
[----:B------:R-:W-:Y:S02]  /*2000*/  BSSY.RECONVERGENT B0, `(.L_x_27) ;  /* 0x000000c000007945 */ /* 0x000fe40003800200 */
[----:B0-----:R-:W-:-:S03]  /*2010*/  IMAD.WIDE R8, R13, 0x4, R8 ;  /* 0x000000040d087825 */ /* 0x001fc600078e0208 */
[----:B------:R-:W1:Y:S01]  /*2020*/  POPC R10, R10 ;  /* 0x0000000a000a7309 */ /* 0x000e620000000000 */
[----:B------:R-:W-:-:S04]  /*2030*/  IMAD.MOV.U32 R13, RZ, RZ, -0x1 ;  /* 0xffffffffff0d7424 */ /* 0x000fc800078e00ff */
[----:B------:R-:W0:Y:S04]  /*2040*/  @P0 ATOMS.ADD R15, [UR6+0x8], R14 ;  /* 0x0000080eff0f098c */ /* 0x000e280008000006 */
[----:B0-----:R-:W1:Y:S02]  /*2050*/  SHFL.IDX PT, R15, R15, R12, 0x1f ;  /* 0x00001f0c0f0f7589 */ /* 0x001e6400000e0000 */
[----:B-1----:R-:W-:-:S05]  /*2060*/  IMAD.IADD R7, R15, 0x1, -R10 ;  /* 0x000000010f077824 */ /* 0x002fca00078e0a0a */
[----:B------:R-:W-:Y:S01]  /*2070*/  ISETP.GE.AND P0, PT, R7, RZ, PT ;  /* 0x000000ff0700720c */ /* 0x000fe20003f06270 */
[----:B---3--:R0:W-:-:S12]  /*2080*/  STG.E desc[UR8][R8.64], R11 ;  /* 0x0000000b08007986 */ /* 0x0081d8000c101908 */
[----:B------:R-:W-:Y:S05]  /*2090*/  @!P0 BRA `(.L_x_28) ;  /* 0x0000000000088947 */ /* 0x000fea0003800000 */
[----:B------:R-:W-:-:S05]  /*20a0*/  IMAD.WIDE.U32 R6, R7, 0x4, R2 ;  /* 0x0000000407067825 */ /* 0x000fca00078e0002 */
[----:B------:R1:W5:Y:S02]  /*20b0*/  LD.E R13, desc[UR8][R6.64] ;  /* 0x00000008060d7980 */ /* 0x000364000c101900 */
.L_x_28:
[----:B------:R-:W-:Y:S05]  /*20c0*/  BSYNC.RECONVERGENT B0 ;  /* 0x0000000000007941 */ /* 0x000fea0003800200 */
.L_x_27:
[----:B-----5:R3:W-:Y:S01]  /*20d0*/  STG.E desc[UR8][R8.64+0x4], R13 ;  /* 0x0000040d08007986 */ /* 0x0207e2000c101908 */
[----:B------:R-:W-:-:S07]  /*20e0*/  IADD3 R5, PT, PT, R5, 0x2, RZ ;  /* 0x0000000205057810 */ /* 0x000fce0007ffe0ff */
.L_x_26:
[----:B------:R-:W-:-:S04]  /*20f0*/  LOP3.LUT R4, R4, 0x1, RZ, 0xc0, !PT ;  /* 0x0000000104047812 */ /* 0x000fc800078ec0ff */
[----:B------:R-:W-:-:S13]  /*2100*/  ISETP.NE.U32.AND P0, PT, R4, 0x1, PT ;  /* 0x000000010400780c */ /* 0x000fda0003f05070 */
[----:B------:R-:W-:Y:S05]  /*2110*/  @P0 EXIT ;  /* 0x000000000000094d */ /* 0x000fea0003800000 */
[----:B012---:R-:W0:Y:S01]  /*2120*/  S2R R7, SR_LANEID ;  /* 0x0000000000077919 */ /* 0x007e220000000000 */
[----:B------:R-:W-:Y:S01]  /*2130*/  VOTEU.ANY UR4, UPT, PT ;  /* 0x0000000000047886 */ /* 0x000fe200038e0100 */
[----:B------:R-:W-:Y:S01]  /*2140*/  IMAD.IADD R5, R0, 0x1, R5 ;  /* 0x0000000100057824 */ /* 0x000fe200078e0205 */
[----:B---3--:R-:W0:Y:S01]  /*2150*/  FLO.U32 R8, UR4 ;  /* 0x0000000400087d00 */ /* 0x008e2200080e0000 */
[----:B------:R-:W-:Y:S01]  /*2160*/  UPOPC UR5, UR4 ;  /* 0x00000004000572bf */ /* 0x000fe20008000000 */
[----:B------:R-:W1:Y:S01]  /*2170*/  S2R R10, SR_LTMASK ;  /* 0x00000000000a7919 */ /* 0x000e620000003900 */
[----:B------:R-:W-:Y:S04]  /*2180*/  BSSY.RECONVERGENT B0, `(.L_x_29) ;  /* 0x000000f000007945 */ /* 0x000fe80003800200 */
[----:B------:R-:W-:Y:S01]  /*2190*/  IMAD R11, RZ, RZ, -UR5 ;  /* 0x80000005ff0b7e24 */ /* 0x000fe2000f8e02ff */
[----:B0-----:R-:W-:-:S02]  /*21a0*/  ISETP.EQ.U32.AND P0, PT, R8, R7, PT ;  /* 0x000000070800720c */ /* 0x001fc40003f02070 */
[----:B------:R-:W0:Y:S01]  /*21b0*/  LDC.64 R6, c[0x0][0x390] ;  /* 0x0000e400ff067b82 */ /* 0x000e220000000a00 */
[----:B-1----:R-:W-:-:S06]  /*21c0*/  LOP3.LUT R10, R10, UR4, RZ, 0xc0, !PT ;  /* 0x000000040a0a7c12 */ /* 0x002fcc000f8ec0ff */
[----:B------:R-:W1:Y:S04]  /*21d0*/  POPC R10, R10 ;  /* 0x0000000a000a7309 */ /* 0x000e680000000000 */
[----:B------:R-:W2:Y:S01]  /*21e0*/  @P0 ATOMS.ADD R11, [UR6+0x8], R11 ;  /* 0x0000080bff0b098c */ /* 0x000ea20008000006 */
[----:B0-----:R-:W-:-:S04]  /*21f0*/  IMAD.WIDE R4, R5, 0x4, R6 ;  /* 0x0000000405047825 */ /* 0x001fc800078e0206 */
[----:B------:R-:W-:Y:S01]  /*2200*/  IMAD.MOV.U32 R7, RZ, RZ, -0x1 ;  /* 0xffffffffff077424 */ /* 0x000fe200078e00ff */
[----:B--2---:R-:W1:Y:S02]  /*2210*/  SHFL.IDX PT, R9, R11, R8, 0x1f ;  /* 0x00001f080b097589 */ /* 0x004e6400000e0000 */
[----:B-1----:R-:W-:-:S05]  /*2220*/  IMAD.IADD R9, R9, 0x1, -R10 ;  /* 0x0000000109097824 */ /* 0x002fca00078e0a0a */
[----:B------:R-:W-:-:S13]  /*2230*/  ISETP.GE.AND P0, PT, R9, RZ, PT ;  /* 0x000000ff0900720c */ /* 0x000fda0003f06270 */
[----:B------:R-:W-:Y:S05]  /*2240*/  @!P0 BRA `(.L_x_30) ;  /* 0x0000000000088947 */ /* 0x000fea0003800000 */
[----:B------:R-:W-:-:S05]  /*2250*/  IMAD.WIDE.U32 R2, R9, 0x4, R2 ;  /* 0x0000000409027825 */ /* 0x000fca00078e0002 */
[----:B------:R0:W5:Y:S02]  /*2260*/  LD.E R7, desc[UR8][R2.64] ;  /* 0x0000000802077980 */ /* 0x000164000c101900 */
.L_x_30:
[----:B------:R-:W-:Y:S05]  /*2270*/  BSYNC.RECONVERGENT B0 ;  /* 0x0000000000007941 */ /* 0x000fea0003800200 */
.L_x_29:
[----:B-----5:R-:W-:Y:S01]  /*2280*/  STG.E desc[UR8][R4.64], R7 ;  /* 0x0000000704007986 */ /* 0x020fe2000c101908 */
[----:B------:R-:W-:Y:S05]  /*2290*/  EXIT ;  /* 0x000000000000794d */ /* 0x000fea0003800000 */
.L_x_31:
        /* <DEDUP_REMOVED lines=14> */
.L_x_33:


//--------------------- .nv.shared._Z15testQueueKernelPiiS_i --------------------------
	.section	.nv.shared._Z15testQueueKernelPiiS_i,"aw",@nobits
	.sectionflags	@""
	.align	8
.nv.shared._Z15testQueueKernelPiiS_i:
	.zero		1048


//--------------------- .nv.shared.reserved.0     --------------------------
	.section	.nv.shared.reserved.0,"aw",@nobits
	.weak		__nv_reservedSMEM_offset_0_alias
	.size		__nv_reservedSMEM_offset_0_alias, 0, 64
	.other		__nv_reservedSMEM_offset_0_alias,@"STO_CUDA_RESERVED_SHARED STV_DEFAULT"
__nv_reservedSMEM_offset_0_alias:
	.zero		0
	.zero		64


//--------------------- .nv.shared._Z15testStackKernelPiiS_i --------------------------
	.section	.nv.shared._Z15testStackKernelPiiS_i,"aw",@nobits
	.sectionflags	@""
	.align	8
.nv.shared._Z15testStackKernelPiiS_i:
	.zero		1040


//--------------------- .nv.constant0._Z15testQueueKernelPiiS_i --------------------------
	.section	.nv.constant0._Z15testQueueKernelPiiS_i,"a",@progbits
	.sectionflags	@""
	.align	4
.nv.constant0._Z15testQueueKernelPiiS_i:
	.zero		924


//--------------------- .nv.constant0._Z15testStackKernelPiiS_i --------------------------
	.section	.nv.constant0._Z15testStackKernelPiiS_i,"a",@progbits
	.sectionflags	@""
	.align	4
.nv.constant0._Z15testStackKernelPiiS_i:
	.zero		924


//--------------------- SYMBOLS --------------------------

	.type		.nv.reservedSmem.offset0,@object
	.size		.nv.reservedSmem.offset0,0x4
	.type		.nv.reservedSmem.cap,@object
	.size		.nv.reservedSmem.cap,0x4
